// auto-generated by cutlass_sweep.gemm — config: {"arch": "sm_100", "cluster_m": 4, "cluster_n": 4, "dtype": "fp16", "dtype_b": "fp16", "layout": "nt", "stages": 0, "tile_k": 128, "tile_m": 64, "tile_n": 128}
#include "cutlass/cutlass.h"
#include "cutlass/gemm/collective/collective_builder.hpp"
#include "cutlass/gemm/device/gemm_universal_adapter.h"
#include "cutlass/gemm/kernel/gemm_universal.hpp"
#include "cutlass/epilogue/collective/collective_builder.hpp"

using ElemA = cutlass::half_t;
using ElemB = cutlass::half_t;
using ElemCD = cutlass::half_t;
using Acc  = float;
using TileShape    = cute::Shape<cute::_64, cute::_128, cute::_128>;
using ClusterShape = cute::Shape<cute::_4, cute::_4, cute::_1>;

using CollectiveEpilogue = typename cutlass::epilogue::collective::CollectiveBuilder<
    cutlass::arch::Sm100, cutlass::arch::OpClassTensorOp,
    TileShape, ClusterShape,
    cutlass::epilogue::collective::EpilogueTileAuto,
    Acc, Acc,
    ElemCD, cutlass::layout::RowMajor, 128 / cutlass::sizeof_bits<ElemCD>::value,
    ElemCD, cutlass::layout::RowMajor, 128 / cutlass::sizeof_bits<ElemCD>::value,
    cutlass::epilogue::collective::EpilogueScheduleAuto
  >::CollectiveOp;

using CollectiveMainloop = typename cutlass::gemm::collective::CollectiveBuilder<
    cutlass::arch::Sm100, cutlass::arch::OpClassTensorOp,
    ElemA, cutlass::layout::RowMajor, 128 / cutlass::sizeof_bits<ElemA>::value,
    ElemB, cutlass::layout::ColumnMajor, 128 / cutlass::sizeof_bits<ElemB>::value,
    Acc,
    TileShape, ClusterShape,
    cutlass::gemm::collective::StageCountAutoCarveout<static_cast<int>(sizeof(typename CollectiveEpilogue::SharedStorage))>,
    cutlass::gemm::collective::KernelScheduleAuto
  >::CollectiveOp;

using GemmKernel = cutlass::gemm::kernel::GemmUniversal<
    cute::Shape<int,int,int,int>,
    CollectiveMainloop,
    CollectiveEpilogue
>;
using Gemm = cutlass::gemm::device::GemmUniversalAdapter<GemmKernel>;

// Force the device kernel symbol into the cubin without needing a host main.
auto* _anchor = &cutlass::device_kernel<GemmKernel>;


// ===== COMPILED SASS (sm_100a) =====

	.target	sm_100a

	.elftype	@"ET_EXEC"


//--------------------- .note.nv.tkinfo           --------------------------
	.section	.note.nv.tkinfo,"",@"SHT_NOTE"
	.sectionflags	@"SHF_NOTE_NV_TKINFO"
	.tkinfo
        /*0018*/ 	.word	0x00000002
        /*0030*/ 	.string	""
        /*0030*/ 	.string	"ptxas"
        /*0030*/ 	.string	"Cuda compilation tools, release 13.0, V13.0.88"
        /*0030*/ 	.string	"Build cuda_13.0.r13.0/compiler.36424714_0"
        /*0030*/ 	.string	"-arch sm_100a -m 64 "



//--------------------- .note.nv.cuinfo           --------------------------
	.section	.note.nv.cuinfo,"",@"SHT_NOTE"
	.sectionflags	@"SHF_NOTE_NV_CUINFO"
        /*0018*/ 	.short	0x0002
        /*001a*/ 	.short	0x0064
        /*001c*/ 	.short	0x0082
	.zero		2


//--------------------- .nv.info                  --------------------------
	.section	.nv.info,"",@"SHT_CUDA_INFO"
	.align	4


	//----- nvinfo : EIATTR_REGCOUNT
	.align		4
        /*0000*/ 	.byte	0x04, 0x2f
        /*0002*/ 	.short	(.L_19 - .L_18)
	.align		4
.L_18:
        /*0004*/ 	.word	index@(_ZN7cutlass13device_kernelINS_4gemm6kernel13GemmUniversalIN4cute5tupleIJiiiiEEENS1_10collective13CollectiveMmaINS1_35MainloopSm100TmaUmmaWarpSpecializedILi4ELi2ELi4ENS5_IJNS4_1CILi4EEESB_NSA_ILi1EEEEEEEENS5_IJNSA_ILi64EEENSA_ILi128EEESG_EEENS_6half_tENS5_IJlSC_lEEESI_SJ_NS4_8TiledMMAINS4_8MMA_AtomIJNS4_20SM100_MMA_F16BF16_SSISI_SI_fLi64ELi128ELNS4_4UMMA5MajorE0ELSO_0ELNSN_7ScaleInE0ELSP_0EEEEEENS4_6LayoutINS5_IJSC_SC_SC_EEENS5_IJNSA_ILi0EEESU_SU_EEEEENS5_IJNS4_10UnderscoreESX_SX_EEEEENS4_23SM90_TMA_LOAD_MULTICASTENS4_14ComposedLayoutINS4_7SwizzleILi3ELi4ELi3EEENS4_18smem_ptr_flag_bitsILi16EEENSS_INS5_IJNSA_ILi8EEESF_EEENS5_IJSF_SC_EEEEEEEvNS4_8identityES10_S1A_vS1B_EENS_8epilogue10collective18CollectiveEpilogueINS1D_23Sm100TmaWarpSpecializedILi4ELi2ELi16ELb1ELb0EEEJSH_NS5_IJNSS_ISF_SC_EENSS_INSA_ILi32EEESC_EEEEESI_SJ_SI_SJ_NS1D_6fusion15FusionCallbacksIS1H_NS1M_17LinearCombinationISI_fSI_fLNS_15FloatRoundStyleE2EEESH_S1L_JEEENS4_5SM1004TMEM4LOAD26SM100_TMEM_LOAD_16dp256b4xENS4_13SM90_TMA_LOADENS11_INS12_ILi2ELi4ELi3EEES15_NSS_INS5_IJS16_S1J_EEENS5_IJS1J_SC_EEEEEEENS4_17SM75_U32x4_LDSM_NENS4_14SM90_TMA_STOREES21_NS4_17SM90_U32x4_STSM_NENS4_39AutoVectorizingCopyWithAssumedAlignmentILi128EEEEEEvvEEEEvNT_6ParamsE)
        /*0008*/ 	.word	0x00000045


	//----- nvinfo : EIATTR_FRAME_SIZE
	.align		4
.L_19:
        /*000c*/ 	.byte	0x04, 0x11
        /*000e*/ 	.short	(.L_21 - .L_20)
	.align		4
.L_20:
        /*0010*/ 	.word	index@($__internal_2_$__cuda_sm10x_tcgen05_guardrail_trap_unallocated_columns_being_dealloced)
        /*0014*/ 	.word	0x00000000


	//----- nvinfo : EIATTR_FRAME_SIZE
	.align		4
.L_21:
        /*0018*/ 	.byte	0x04, 0x11
        /*001a*/ 	.short	(.L_23 - .L_22)
	.align		4
.L_22:
        /*001c*/ 	.word	index@($__internal_1_$__cuda_sm10x_tcgen05_guardrail_trap_phase_invalid_during_alloc)
        /*0020*/ 	.word	0x00000000


	//----- nvinfo : EIATTR_FRAME_SIZE
	.align		4
.L_23:
        /*0024*/ 	.byte	0x04, 0x11
        /*0026*/ 	.short	(.L_25 - .L_24)
	.align		4
.L_24:
        /*0028*/ 	.word	index@($__internal_0_$__cuda_sm10x_tcgen05_guardrail_trap_col_being_dealloced_not_returned_by_alloc)
        /*002c*/ 	.word	0x00000000


	//----- nvinfo : EIATTR_FRAME_SIZE
	.align		4
.L_25:
        /*0030*/ 	.byte	0x04, 0x11
        /*0032*/ 	.short	(.L_27 - .L_26)
	.align		4
.L_26:
        /*0034*/ 	.word	index@(_ZN7cutlass13device_kernelINS_4gemm6kernel13GemmUniversalIN4cute5tupleIJiiiiEEENS1_10collective13CollectiveMmaINS1_35MainloopSm100TmaUmmaWarpSpecializedILi4ELi2ELi4ENS5_IJNS4_1CILi4EEESB_NSA_ILi1EEEEEEEENS5_IJNSA_ILi64EEENSA_ILi128EEESG_EEENS_6half_tENS5_IJlSC_lEEESI_SJ_NS4_8TiledMMAINS4_8MMA_AtomIJNS4_20SM100_MMA_F16BF16_SSISI_SI_fLi64ELi128ELNS4_4UMMA5MajorE0ELSO_0ELNSN_7ScaleInE0ELSP_0EEEEEENS4_6LayoutINS5_IJSC_SC_SC_EEENS5_IJNSA_ILi0EEESU_SU_EEEEENS5_IJNS4_10UnderscoreESX_SX_EEEEENS4_23SM90_TMA_LOAD_MULTICASTENS4_14ComposedLayoutINS4_7SwizzleILi3ELi4ELi3EEENS4_18smem_ptr_flag_bitsILi16EEENSS_INS5_IJNSA_ILi8EEESF_EEENS5_IJSF_SC_EEEEEEEvNS4_8identityES10_S1A_vS1B_EENS_8epilogue10collective18CollectiveEpilogueINS1D_23Sm100TmaWarpSpecializedILi4ELi2ELi16ELb1ELb0EEEJSH_NS5_IJNSS_ISF_SC_EENSS_INSA_ILi32EEESC_EEEEESI_SJ_SI_SJ_NS1D_6fusion15FusionCallbacksIS1H_NS1M_17LinearCombinationISI_fSI_fLNS_15FloatRoundStyleE2EEESH_S1L_JEEENS4_5SM1004TMEM4LOAD26SM100_TMEM_LOAD_16dp256b4xENS4_13SM90_TMA_LOADENS11_INS12_ILi2ELi4ELi3EEES15_NSS_INS5_IJS16_S1J_EEENS5_IJS1J_SC_EEEEEEENS4_17SM75_U32x4_LDSM_NENS4_14SM90_TMA_STOREES21_NS4_17SM90_U32x4_STSM_NENS4_39AutoVectorizingCopyWithAssumedAlignmentILi128EEEEEEvvEEEEvNT_6ParamsE)
        /*0038*/ 	.word	0x00000000


	//----- nvinfo : EIATTR_MIN_STACK_SIZE
	.align		4
.L_27:
        /*003c*/ 	.byte	0x04, 0x12
        /*003e*/ 	.short	(.L_29 - .L_28)
	.align		4
.L_28:
        /*0040*/ 	.word	index@(_ZN7cutlass13device_kernelINS_4gemm6kernel13GemmUniversalIN4cute5tupleIJiiiiEEENS1_10collective13CollectiveMmaINS1_35MainloopSm100TmaUmmaWarpSpecializedILi4ELi2ELi4ENS5_IJNS4_1CILi4EEESB_NSA_ILi1EEEEEEEENS5_IJNSA_ILi64EEENSA_ILi128EEESG_EEENS_6half_tENS5_IJlSC_lEEESI_SJ_NS4_8TiledMMAINS4_8MMA_AtomIJNS4_20SM100_MMA_F16BF16_SSISI_SI_fLi64ELi128ELNS4_4UMMA5MajorE0ELSO_0ELNSN_7ScaleInE0ELSP_0EEEEEENS4_6LayoutINS5_IJSC_SC_SC_EEENS5_IJNSA_ILi0EEESU_SU_EEEEENS5_IJNS4_10UnderscoreESX_SX_EEEEENS4_23SM90_TMA_LOAD_MULTICASTENS4_14ComposedLayoutINS4_7SwizzleILi3ELi4ELi3EEENS4_18smem_ptr_flag_bitsILi16EEENSS_INS5_IJNSA_ILi8EEESF_EEENS5_IJSF_SC_EEEEEEEvNS4_8identityES10_S1A_vS1B_EENS_8epilogue10collective18CollectiveEpilogueINS1D_23Sm100TmaWarpSpecializedILi4ELi2ELi16ELb1ELb0EEEJSH_NS5_IJNSS_ISF_SC_EENSS_INSA_ILi32EEESC_EEEEESI_SJ_SI_SJ_NS1D_6fusion15FusionCallbacksIS1H_NS1M_17LinearCombinationISI_fSI_fLNS_15FloatRoundStyleE2EEESH_S1L_JEEENS4_5SM1004TMEM4LOAD26SM100_TMEM_LOAD_16dp256b4xENS4_13SM90_TMA_LOADENS11_INS12_ILi2ELi4ELi3EEES15_NSS_INS5_IJS16_S1J_EEENS5_IJS1J_SC_EEEEEEENS4_17SM75_U32x4_LDSM_NENS4_14SM90_TMA_STOREES21_NS4_17SM90_U32x4_STSM_NENS4_39AutoVectorizingCopyWithAssumedAlignmentILi128EEEEEEvvEEEEvNT_6ParamsE)
        /*0044*/ 	.word	0x00000000
.L_29:


//--------------------- .nv.compat                --------------------------
	.section	.nv.compat,"",@"SHT_CUDA_COMPAT_INFO"
	.align	4
        /*0000*/ 	.byte	0x02, 0x09, 0x01, 0x00, 0x02, 0x02, 0x02, 0x00, 0x02, 0x05, 0x05, 0x00, 0x03, 0x07, 0x01, 0x01
        /*0010*/ 	.byte	0x02, 0x03, 0x01, 0x00, 0x02, 0x06, 0x01, 0x00, 0x04, 0x0b, 0x08, 0x00, 0x09, 0x00, 0x00, 0x00
        /*0020*/ 	.byte	0x00, 0x00, 0x00, 0x00


//--------------------- .nv.info._ZN7cutlass13device_kernelINS_4gemm6kernel13GemmUniversalIN4cute5tupleIJiiiiEEENS1_10collective13CollectiveMmaINS1_35MainloopSm100TmaUmmaWarpSpecializedILi4ELi2ELi4ENS5_IJNS4_1CILi4EEESB_NSA_ILi1EEEEEEEENS5_IJNSA_ILi64EEENSA_ILi128EEESG_EEENS_6half_tENS5_IJlSC_lEEESI_SJ_NS4_8TiledMMAINS4_8MMA_AtomIJNS4_20SM100_MMA_F16BF16_SSISI_SI_fLi64ELi128ELNS4_4UMMA5MajorE0ELSO_0ELNSN_7ScaleInE0ELSP_0EEEEEENS4_6LayoutINS5_IJSC_SC_SC_EEENS5_IJNSA_ILi0EEESU_SU_EEEEENS5_IJNS4_10UnderscoreESX_SX_EEEEENS4_23SM90_TMA_LOAD_MULTICASTENS4_14ComposedLayoutINS4_7SwizzleILi3ELi4ELi3EEENS4_18smem_ptr_flag_bitsILi16EEENSS_INS5_IJNSA_ILi8EEESF_EEENS5_IJSF_SC_EEEEEEEvNS4_8identityES10_S1A_vS1B_EENS_8epilogue10collective18CollectiveEpilogueINS1D_23Sm100TmaWarpSpecializedILi4ELi2ELi16ELb1ELb0EEEJSH_NS5_IJNSS_ISF_SC_EENSS_INSA_ILi32EEESC_EEEEESI_SJ_SI_SJ_NS1D_6fusion15FusionCallbacksIS1H_NS1M_17LinearCombinationISI_fSI_fLNS_15FloatRoundStyleE2EEESH_S1L_JEEENS4_5SM1004TMEM4LOAD26SM100_TMEM_LOAD_16dp256b4xENS4_13SM90_TMA_LOADENS11_INS12_ILi2ELi4ELi3EEES15_NSS_INS5_IJS16_S1J_EEENS5_IJS1J_SC_EEEEEEENS4_17SM75_U32x4_LDSM_NENS4_14SM90_TMA_STOREES21_NS4_17SM90_U32x4_STSM_NENS4_39AutoVectorizingCopyWithAssumedAlignmentILi128EEEEEEvvEEEEvNT_6ParamsE --------------------------
	.section	.nv.info._ZN7cutlass13device_kernelINS_4gemm6kernel13GemmUniversalIN4cute5tupleIJiiiiEEENS1_10collective13CollectiveMmaINS1_35MainloopSm100TmaUmmaWarpSpecializedILi4ELi2ELi4ENS5_IJNS4_1CILi4EEESB_NSA_ILi1EEEEEEEENS5_IJNSA_ILi64EEENSA_ILi128EEESG_EEENS_6half_tENS5_IJlSC_lEEESI_SJ_NS4_8TiledMMAINS4_8MMA_AtomIJNS4_20SM100_MMA_F16BF16_SSISI_SI_fLi64ELi128ELNS4_4UMMA5MajorE0ELSO_0ELNSN_7ScaleInE0ELSP_0EEEEEENS4_6LayoutINS5_IJSC_SC_SC_EEENS5_IJNSA_ILi0EEESU_SU_EEEEENS5_IJNS4_10UnderscoreESX_SX_EEEEENS4_23SM90_TMA_LOAD_MULTICASTENS4_14ComposedLayoutINS4_7SwizzleILi3ELi4ELi3EEENS4_18smem_ptr_flag_bitsILi16EEENSS_INS5_IJNSA_ILi8EEESF_EEENS5_IJSF_SC_EEEEEEEvNS4_8identityES10_S1A_vS1B_EENS_8epilogue10collective18CollectiveEpilogueINS1D_23Sm100TmaWarpSpecializedILi4ELi2ELi16ELb1ELb0EEEJSH_NS5_IJNSS_ISF_SC_EENSS_INSA_ILi32EEESC_EEEEESI_SJ_SI_SJ_NS1D_6fusion15FusionCallbacksIS1H_NS1M_17LinearCombinationISI_fSI_fLNS_15FloatRoundStyleE2EEESH_S1L_JEEENS4_5SM1004TMEM4LOAD26SM100_TMEM_LOAD_16dp256b4xENS4_13SM90_TMA_LOADENS11_INS12_ILi2ELi4ELi3EEES15_NSS_INS5_IJS16_S1J_EEENS5_IJS1J_SC_EEEEEEENS4_17SM75_U32x4_LDSM_NENS4_14SM90_TMA_STOREES21_NS4_17SM90_U32x4_STSM_NENS4_39AutoVectorizingCopyWithAssumedAlignmentILi128EEEEEEvvEEEEvNT_6ParamsE,"",@"SHT_CUDA_INFO"
	.sectionflags	@""
	.align	4


	//----- nvinfo : EIATTR_CUDA_API_VERSION
	.align		4
        /*0000*/ 	.byte	0x04, 0x37
        /*0002*/ 	.short	(.L_31 - .L_30)
.L_30:
        /*0004*/ 	.word	0x00000082


	//----- nvinfo : EIATTR_KPARAM_INFO
	.align		4
.L_31:
        /*0008*/ 	.byte	0x04, 0x17
        /*000a*/ 	.short	(.L_33 - .L_32)
.L_32:
        /*000c*/ 	.word	0x00000000
        /*0010*/ 	.short	0x0000
        /*0012*/ 	.short	0x0000
        /*0014*/ 	.byte	0x00, 0xf0, 0x01, 0x20


	//----- nvinfo : EIATTR_AT_ENTRY_FRAGMENTS
	.align		4
.L_33:
        /*0018*/ 	.byte	0x04, 0x4f
        /*001a*/ 	.short	(.L_35 - .L_34)


	//   ....[0]....
.L_34:
        /*001c*/ 	.word	0x00000006


	//----- nvinfo : EIATTR_RESERVED_SMEM_USED
	.align		4
.L_35:
        /*0020*/ 	.byte	0x01, 0x41
	.zero		2


	//----- nvinfo : EIATTR_SPARSE_MMA_MASK
	.align		4
        /*0024*/ 	.byte	0x03, 0x50
        /*0026*/ 	.short	0x0000


	//----- nvinfo : EIATTR_TCGEN05_1CTA_USED
	.align		4
        /*0028*/ 	.byte	0x01, 0x51
	.zero		2


	//----- nvinfo : EIATTR_MAXREG_COUNT
	.align		4
        /*002c*/ 	.byte	0x03, 0x1b
        /*002e*/ 	.short	0x00ff


	//----- nvinfo : EIATTR_NUM_BARRIERS
	.align		4
        /*0030*/ 	.byte	0x02, 0x4c
        /*0032*/ 	.byte	0x07
	.zero		1


	//----- nvinfo : EIATTR_EXTERNS
	.align		4
        /*0034*/ 	.byte	0x04, 0x0f
        /*0036*/ 	.short	(.L_37 - .L_36)


	//   ....[0]....
	.align		4
.L_36:
        /*0038*/ 	.word	index@(__assertfail)


	//----- nvinfo : EIATTR_MERCURY_ISA_VERSION
	.align		4
.L_37:
        /*003c*/ 	.byte	0x03, 0x5f
        /*003e*/ 	.short	0x0101


	//----- nvinfo : EIATTR_INT_WARP_WIDE_INSTR_OFFSETS
	.align		4
        /*0040*/ 	.byte	0x04, 0x31
        /*0042*/ 	.short	(.L_39 - .L_38)


	//   ....[0]....
.L_38:
        /*0044*/ 	.word	0x00004480


	//   ....[1]....
        /*0048*/ 	.word	0x000044b0


	//   ....[2]....
        /*004c*/ 	.word	0x000044d0


	//   ....[3]....
        /*0050*/ 	.word	0x00005010


	//   ....[4]....
        /*0054*/ 	.word	0x00005080


	//   ....[5]....
        /*0058*/ 	.word	0x00005160


	//   ....[6]....
        /*005c*/ 	.word	0x000051e0


	//   ....[7]....
        /*0060*/ 	.word	0x000052e0


	//   ....[8]....
        /*0064*/ 	.word	0x00005360


	//   ....[9]....
        /*0068*/ 	.word	0x00005450


	//   ....[10]....
        /*006c*/ 	.word	0x00005500


	//----- nvinfo : EIATTR_COOP_GROUP_MASK_REGIDS
	.align		4
.L_39:
        /*0070*/ 	.byte	0x04, 0x29
        /*0072*/ 	.short	(.L_41 - .L_40)


	//   ....[0]....
.L_40:
        /*0074*/ 	.word	0xffffffff


	//   ....[1]....
        /*0078*/ 	.word	0xffffffff


	//   ....[2]....
        /*007c*/ 	.word	0xffffffff


	//   ....[3]....
        /*0080*/ 	.word	0xffffffff


	//   ....[4]....
        /*0084*/ 	.word	0xffffffff


	//   ....[5]....
        /*0088*/ 	.word	0xffffffff


	//   ....[6]....
        /*008c*/ 	.word	0xffffffff


	//   ....[7]....
        /*0090*/ 	.word	0xffffffff


	//   ....[8]....
        /*0094*/ 	.word	0xffffffff


	//   ....[9]....
        /*0098*/ 	.word	0xffffffff


	//   ....[10]....
        /*009c*/ 	.word	0xffffffff


	//   ....[11]....
        /*00a0*/ 	.word	0xffffffff


	//   ....[12]....
        /*00a4*/ 	.word	0xffffffff


	//   ....[13]....
        /*00a8*/ 	.word	0xffffffff


	//----- nvinfo : EIATTR_COOP_GROUP_INSTR_OFFSETS
	.align		4
.L_41:
        /*00ac*/ 	.byte	0x04, 0x28
        /*00ae*/ 	.short	(.L_43 - .L_42)


	//   ....[0]....
.L_42:
        /*00b0*/ 	.word	0x00000080


	//   ....[1]....
        /*00b4*/ 	.word	0x000004e0


	//   ....[2]....
        /*00b8*/ 	.word	0x00000690


	//   ....[3]....
        /*00bc*/ 	.word	0x00000830


	//   ....[4]....
        /*00c0*/ 	.word	0x00000930


	//   ....[5]....
        /*00c4*/ 	.word	0x00000aa0


	//   ....[6]....
        /*00c8*/ 	.word	0x00000c40


	//   ....[7]....
        /*00cc*/ 	.word	0x00000df0


	//   ....[8]....
        /*00d0*/ 	.word	0x00002600


	//   ....[9]....
        /*00d4*/ 	.word	0x000034b0


	//   ....[10]....
        /*00d8*/ 	.word	0x000036c0


	//   ....[11]....
        /*00dc*/ 	.word	0x000036f0


	//   ....[12]....
        /*00e0*/ 	.word	0x00004360


	//   ....[13]....
        /*00e4*/ 	.word	0x00004590


	//----- nvinfo : EIATTR_VRC_CTA_INIT_COUNT
	.align		4
.L_43:
        /*00e8*/ 	.byte	0x02, 0x4a
        /*00ea*/ 	.byte	0x80
	.zero		1


	//----- nvinfo : EIATTR_SYSCALL_OFFSETS
	.align		4
        /*00ec*/ 	.byte	0x04, 0x46
        /*00ee*/ 	.short	(.L_45 - .L_44)


	//   ....[0]....
.L_44:
        /*00f0*/ 	.word	0x00006180


	//   ....[1]....
        /*00f4*/ 	.word	0x00006270


	//   ....[2]....
        /*00f8*/ 	.word	0x000069c0


	//   ....[3]....
        /*00fc*/ 	.word	0x00007270


	//   ....[4]....
        /*0100*/ 	.word	0x00007b00


	//   ....[5]....
        /*0104*/ 	.word	0x00008390


	//----- nvinfo : EIATTR_MBARRIER_INSTR_OFFSETS
	.align		4
.L_45:
        /*0108*/ 	.byte	0x04, 0x39
        /*010a*/ 	.short	(.L_47 - .L_46)


	//   ....[0]....
.L_46:
        /*010c*/ 	.word	0x00000600
        /*0110*/ 	.word	0x000000ff
        /*0114*/ 	.word	0x00000000
        /*0118*/ 	.short	0x0100
        /*011a*/ 	.byte	0x04
	.zero		1


	//   ....[1]....
        /*011c*/ 	.word	0x00000610
        /*0120*/ 	.word	0x000000ff
        /*0124*/ 	.word	0x00000020
        /*0128*/ 	.short	0x0100
        /*012a*/ 	.byte	0x04
	.zero		1


	//   ....[2]....
        /*012c*/ 	.word	0x00000620
        /*0130*/ 	.word	0x000000ff
        /*0134*/ 	.word	0x00000008
        /*0138*/ 	.short	0x0100
        /*013a*/ 	.byte	0x04
	.zero		1


	//   ....[3]....
        /*013c*/ 	.word	0x00000630
        /*0140*/ 	.word	0x000000ff
        /*0144*/ 	.word	0x00000028
        /*0148*/ 	.short	0x0100
        /*014a*/ 	.byte	0x04
	.zero		1


	//   ....[4]....
        /*014c*/ 	.word	0x00000640
        /*0150*/ 	.word	0x000000ff
        /*0154*/ 	.word	0x00000010
        /*0158*/ 	.short	0x0100
        /*015a*/ 	.byte	0x04
	.zero		1


	//   ....[5]....
        /*015c*/ 	.word	0x00000650
        /*0160*/ 	.word	0x000000ff
        /*0164*/ 	.word	0x00000030
        /*0168*/ 	.short	0x0100
        /*016a*/ 	.byte	0x04
	.zero		1


	//   ....[6]....
        /*016c*/ 	.word	0x00000660
        /*0170*/ 	.word	0x000000ff
        /*0174*/ 	.word	0x00000018
        /*0178*/ 	.short	0x0100
        /*017a*/ 	.byte	0x04
	.zero		1


	//   ....[7]....
        /*017c*/ 	.word	0x00000670
        /*0180*/ 	.word	0x000000ff
        /*0184*/ 	.word	0x00000038
        /*0188*/ 	.short	0x0100
        /*018a*/ 	.byte	0x04
	.zero		1


	//   ....[8]....
        /*018c*/ 	.word	0x000007a0
        /*0190*/ 	.word	0x000000ff
        /*0194*/ 	.word	0x00000040
        /*0198*/ 	.short	0x0100
        /*019a*/ 	.byte	0x04
	.zero		1


	//   ....[9]....
        /*019c*/ 	.word	0x000007b0
        /*01a0*/ 	.word	0x000000ff
        /*01a4*/ 	.word	0x00000060
        /*01a8*/ 	.short	0x0100
        /*01aa*/ 	.byte	0x04
	.zero		1


	//   ....[10]....
        /*01ac*/ 	.word	0x000007c0
        /*01b0*/ 	.word	0x000000ff
        /*01b4*/ 	.word	0x00000048
        /*01b8*/ 	.short	0x0100
        /*01ba*/ 	.byte	0x04
	.zero		1


	//   ....[11]....
        /*01bc*/ 	.word	0x000007d0
        /*01c0*/ 	.word	0x000000ff
        /*01c4*/ 	.word	0x00000068
        /*01c8*/ 	.short	0x0100
        /*01ca*/ 	.byte	0x04
	.zero		1


	//   ....[12]....
        /*01cc*/ 	.word	0x000007e0
        /*01d0*/ 	.word	0x000000ff
        /*01d4*/ 	.word	0x00000050
        /*01d8*/ 	.short	0x0100
        /*01da*/ 	.byte	0x04
	.zero		1


	//   ....[13]....
        /*01dc*/ 	.word	0x000007f0
        /*01e0*/ 	.word	0x000000ff
        /*01e4*/ 	.word	0x00000070
        /*01e8*/ 	.short	0x0100
        /*01ea*/ 	.byte	0x04
	.zero		1


	//   ....[14]....
        /*01ec*/ 	.word	0x00000800
        /*01f0*/ 	.word	0x000000ff
        /*01f4*/ 	.word	0x00000058
        /*01f8*/ 	.short	0x0100
        /*01fa*/ 	.byte	0x04
	.zero		1


	//   ....[15]....
        /*01fc*/ 	.word	0x00000810
        /*0200*/ 	.word	0x000000ff
        /*0204*/ 	.word	0x00000078
        /*0208*/ 	.short	0x0100
        /*020a*/ 	.byte	0x04
	.zero		1


	//   ....[16]....
        /*020c*/ 	.word	0x00000900
        /*0210*/ 	.word	0x000000ff
        /*0214*/ 	.word	0x00000080
        /*0218*/ 	.short	0x0100
        /*021a*/ 	.byte	0x06
	.zero		1


	//   ....[17]....
        /*021c*/ 	.word	0x00000910
        /*0220*/ 	.word	0x000000ff
        /*0224*/ 	.word	0x00000088
        /*0228*/ 	.short	0x0100
        /*022a*/ 	.byte	0x06
	.zero		1


	//   ....[18]....
        /*022c*/ 	.word	0x00000a50
        /*0230*/ 	.word	0x000000ff
        /*0234*/ 	.word	0x00000090
        /*0238*/ 	.short	0x0100
        /*023a*/ 	.byte	0x06
	.zero		1


	//   ....[19]....
        /*023c*/ 	.word	0x00000a60
        /*0240*/ 	.word	0x000000ff
        /*0244*/ 	.word	0x000000a0
        /*0248*/ 	.short	0x0100
        /*024a*/ 	.byte	0x06
	.zero		1


	//   ....[20]....
        /*024c*/ 	.word	0x00000a70
        /*0250*/ 	.word	0x000000ff
        /*0254*/ 	.word	0x00000098
        /*0258*/ 	.short	0x0100
        /*025a*/ 	.byte	0x06
	.zero		1


	//   ....[21]....
        /*025c*/ 	.word	0x00000a80
        /*0260*/ 	.word	0x000000ff
        /*0264*/ 	.word	0x000000a8
        /*0268*/ 	.short	0x0100
        /*026a*/ 	.byte	0x06
	.zero		1


	//   ....[22]....
        /*026c*/ 	.word	0x00000bb0
        /*0270*/ 	.word	0x000000ff
        /*0274*/ 	.word	0x000000b0
        /*0278*/ 	.short	0x0100
        /*027a*/ 	.byte	0x04
	.zero		1


	//   ....[23]....
        /*027c*/ 	.word	0x00000bc0
        /*0280*/ 	.word	0x000000ff
        /*0284*/ 	.word	0x000000d0
        /*0288*/ 	.short	0x0100
        /*028a*/ 	.byte	0x04
	.zero		1


	//   ....[24]....
        /*028c*/ 	.word	0x00000bd0
        /*0290*/ 	.word	0x000000ff
        /*0294*/ 	.word	0x000000b8
        /*0298*/ 	.short	0x0100
        /*029a*/ 	.byte	0x04
	.zero		1


	//   ....[25]....
        /*029c*/ 	.word	0x00000be0
        /*02a0*/ 	.word	0x000000ff
        /*02a4*/ 	.word	0x000000d8
        /*02a8*/ 	.short	0x0100
        /*02aa*/ 	.byte	0x04
	.zero		1


	//   ....[26]....
        /*02ac*/ 	.word	0x00000bf0
        /*02b0*/ 	.word	0x000000ff
        /*02b4*/ 	.word	0x000000c0
        /*02b8*/ 	.short	0x0100
        /*02ba*/ 	.byte	0x04
	.zero		1


	//   ....[27]....
        /*02bc*/ 	.word	0x00000c00
        /*02c0*/ 	.word	0x000000ff
        /*02c4*/ 	.word	0x000000e0
        /*02c8*/ 	.short	0x0100
        /*02ca*/ 	.byte	0x04
	.zero		1


	//   ....[28]....
        /*02cc*/ 	.word	0x00000c10
        /*02d0*/ 	.word	0x000000ff
        /*02d4*/ 	.word	0x000000c8
        /*02d8*/ 	.short	0x0100
        /*02da*/ 	.byte	0x04
	.zero		1


	//   ....[29]....
        /*02dc*/ 	.word	0x00000c20
        /*02e0*/ 	.word	0x000000ff
        /*02e4*/ 	.word	0x000000e8
        /*02e8*/ 	.short	0x0100
        /*02ea*/ 	.byte	0x04
	.zero		1


	//   ....[30]....
        /*02ec*/ 	.word	0x00000d10
        /*02f0*/ 	.word	0x000000ff
        /*02f4*/ 	.word	0x000000f0
        /*02f8*/ 	.short	0x0100
        /*02fa*/ 	.byte	0x04
	.zero		1


	//   ....[31]....
        /*02fc*/ 	.word	0x00000d20
        /*0300*/ 	.word	0x000000ff
        /*0304*/ 	.word	0x00000100
        /*0308*/ 	.short	0x0100
        /*030a*/ 	.byte	0x04
	.zero		1


	//   ....[32]....
        /*030c*/ 	.word	0x00000d30
        /*0310*/ 	.word	0x000000ff
        /*0314*/ 	.word	0x000000f8
        /*0318*/ 	.short	0x0100
        /*031a*/ 	.byte	0x04
	.zero		1


	//   ....[33]....
        /*031c*/ 	.word	0x00000d40
        /*0320*/ 	.word	0x000000ff
        /*0324*/ 	.word	0x00000108
        /*0328*/ 	.short	0x0100
        /*032a*/ 	.byte	0x04
	.zero		1


	//   ....[34]....
        /*032c*/ 	.word	0x00001c10
        /*0330*/ 	.word	0x00000000
        /*0334*/ 	.word	0x00000100
        /*0338*/ 	.short	0x010a
        /*033a*/ 	.byte	0xff
	.zero		1


	//   ....[35]....
        /*033c*/ 	.word	0x00001c40
        /*0340*/ 	.word	0x00000000
        /*0344*/ 	.word	0x000000f0
        /*0348*/ 	.short	0x0101
        /*034a*/ 	.byte	0xff
	.zero		1


	//   ....[36]....
        /*034c*/ 	.word	0x00001d20
        /*0350*/ 	.word	0x000000ff
        /*0354*/ 	.word	0x00000020
        /*0358*/ 	.short	0x010a
        /*035a*/ 	.byte	0x04
	.zero		1


	//   ....[37]....
        /*035c*/ 	.word	0x00001da0
        /*0360*/ 	.word	0x000000ff
        /*0364*/ 	.word	0x00000020
        /*0368*/ 	.short	0x010a
        /*036a*/ 	.byte	0x21
	.zero		1


	//   ....[38]....
        /*036c*/ 	.word	0x00001ee0
        /*0370*/ 	.word	0x000000ff
        /*0374*/ 	.word	0x00000020
        /*0378*/ 	.short	0x010a
        /*037a*/ 	.byte	0x04
	.zero		1


	//   ....[39]....
        /*037c*/ 	.word	0x00002190
        /*0380*/ 	.word	0x000000ff
        /*0384*/ 	.word	0x00000088
        /*0388*/ 	.short	0x0101
        /*038a*/ 	.byte	0x15
	.zero		1


	//   ....[40]....
        /*038c*/ 	.word	0x000021b0
        /*0390*/ 	.word	0x000000ff
        /*0394*/ 	.word	0x00000020
        /*0398*/ 	.short	0x010a
        /*039a*/ 	.byte	0x04
	.zero		1


	//   ....[41]....
        /*039c*/ 	.word	0x00002230
        /*03a0*/ 	.word	0x000000ff
        /*03a4*/ 	.word	0x00000020
        /*03a8*/ 	.short	0x010a
        /*03aa*/ 	.byte	0x21
	.zero		1


	//   ....[42]....
        /*03ac*/ 	.word	0x00002370
        /*03b0*/ 	.word	0x000000ff
        /*03b4*/ 	.word	0x00000020
        /*03b8*/ 	.short	0x010a
        /*03ba*/ 	.byte	0x04
	.zero		1


	//   ....[43]....
        /*03bc*/ 	.word	0x00002630
        /*03c0*/ 	.word	0x00000003
        /*03c4*/ 	.word	0x00000090
        /*03c8*/ 	.short	0x010a
        /*03ca*/ 	.byte	0xff
	.zero		1


	//   ....[44]....
        /*03cc*/ 	.word	0x00002780
        /*03d0*/ 	.word	0x00000000
        /*03d4*/ 	.word	0x00000000
        /*03d8*/ 	.short	0x0101
        /*03da*/ 	.byte	0xff
	.zero		1


	//   ....[45]....
        /*03dc*/ 	.word	0x00002d30
        /*03e0*/ 	.word	0x000000ff
        /*03e4*/ 	.word	0x00000000
        /*03e8*/ 	.short	0x010a
        /*03ea*/ 	.byte	0x04
	.zero		1


	//   ....[46]....
        /*03ec*/ 	.word	0x00002dc0
        /*03f0*/ 	.word	0x000000ff
        /*03f4*/ 	.word	0x00000000
        /*03f8*/ 	.short	0x010a
        /*03fa*/ 	.byte	0x05
	.zero		1


	//   ....[47]....
        /*03fc*/ 	.word	0x00002e50
        /*0400*/ 	.word	0x000000ff
        /*0404*/ 	.word	0x00000000
        /*0408*/ 	.short	0x010a
        /*040a*/ 	.byte	0x05
	.zero		1


	//   ....[48]....
        /*040c*/ 	.word	0x00002ef0
        /*0410*/ 	.word	0x00000000
        /*0414*/ 	.word	0x00000000
        /*0418*/ 	.short	0x010a
        /*041a*/ 	.byte	0xff
	.zero		1


	//   ....[49]....
        /*041c*/ 	.word	0x00003010
        /*0420*/ 	.word	0x00000002
        /*0424*/ 	.word	0x000000f0
        /*0428*/ 	.short	0x010a
        /*042a*/ 	.byte	0xff
	.zero		1


	//   ....[50]....
        /*042c*/ 	.word	0x00003080
        /*0430*/ 	.word	0x00000002
        /*0434*/ 	.word	0x00000000
        /*0438*/ 	.short	0x0101
        /*043a*/ 	.byte	0xff
	.zero		1


	//   ....[51]....
        /*043c*/ 	.word	0x000030a0
        /*0440*/ 	.word	0x000000ff
        /*0444*/ 	.word	0x000000a0
        /*0448*/ 	.short	0x010a
        /*044a*/ 	.byte	0x04
	.zero		1


	//   ....[52]....
        /*044c*/ 	.word	0x000031c0
        /*0450*/ 	.word	0x00000002
        /*0454*/ 	.word	0x00000090
        /*0458*/ 	.short	0x010a
        /*045a*/ 	.byte	0xff
	.zero		1


	//   ....[53]....
        /*045c*/ 	.word	0x000032c0
        /*0460*/ 	.word	0x00000002
        /*0464*/ 	.word	0x00000000
        /*0468*/ 	.short	0x0101
        /*046a*/ 	.byte	0xff
	.zero		1


	//   ....[54]....
        /*046c*/ 	.word	0x00003350
        /*0470*/ 	.word	0x000000ff
        /*0474*/ 	.word	0x000000a0
        /*0478*/ 	.short	0x0106
        /*047a*/ 	.byte	0x04
	.zero		1


	//   ....[55]....
        /*047c*/ 	.word	0x00003370
        /*0480*/ 	.word	0x000000ff
        /*0484*/ 	.word	0x000000a0
        /*0488*/ 	.short	0x010a
        /*048a*/ 	.byte	0x04
	.zero		1


	//   ....[56]....
        /*048c*/ 	.word	0x00003400
        /*0490*/ 	.word	0x000000ff
        /*0494*/ 	.word	0x000000a0
        /*0498*/ 	.short	0x0106
        /*049a*/ 	.byte	0x07
	.zero		1


	//   ....[57]....
        /*049c*/ 	.word	0x00003440
        /*04a0*/ 	.word	0x00000000
        /*04a4*/ 	.word	0x000000a0
        /*04a8*/ 	.short	0x010a
        /*04aa*/ 	.byte	0xff
	.zero		1


	//   ....[58]....
        /*04ac*/ 	.word	0x00003a10
        /*04b0*/ 	.word	0x00000000
        /*04b4*/ 	.word	0x00000090
        /*04b8*/ 	.short	0x010a
        /*04ba*/ 	.byte	0xff
	.zero		1


	//   ....[59]....
        /*04bc*/ 	.word	0x00003b10
        /*04c0*/ 	.word	0x00000003
        /*04c4*/ 	.word	0x00000000
        /*04c8*/ 	.short	0x0101
        /*04ca*/ 	.byte	0xff
	.zero		1


	//   ....[60]....
        /*04cc*/ 	.word	0x00003b20
        /*04d0*/ 	.word	0x000000ff
        /*04d4*/ 	.word	0x00000000
        /*04d8*/ 	.short	0x010a
        /*04da*/ 	.byte	0x04
	.zero		1


	//   ....[61]....
        /*04dc*/ 	.word	0x00003ba0
        /*04e0*/ 	.word	0x000000ff
        /*04e4*/ 	.word	0x000000d0
        /*04e8*/ 	.short	0x010a
        /*04ea*/ 	.byte	0x2e
	.zero		1


	//   ....[62]....
        /*04ec*/ 	.word	0x00003c80
        /*04f0*/ 	.word	0x000000ff
        /*04f4*/ 	.word	0x00000000
        /*04f8*/ 	.short	0x010a
        /*04fa*/ 	.byte	0x07
	.zero		1


	//   ....[63]....
        /*04fc*/ 	.word	0x00003dc0
        /*0500*/ 	.word	0x000000ff
        /*0504*/ 	.word	0x00000000
        /*0508*/ 	.short	0x010a
        /*050a*/ 	.byte	0x04
	.zero		1


	//   ....[64]....
        /*050c*/ 	.word	0x00004190
        /*0510*/ 	.word	0x000000ff
        /*0514*/ 	.word	0x00000000
        /*0518*/ 	.short	0x010a
        /*051a*/ 	.byte	0x04
	.zero		1


	//   ....[65]....
        /*051c*/ 	.word	0x00004220
        /*0520*/ 	.word	0x000000ff
        /*0524*/ 	.word	0x00000000
        /*0528*/ 	.short	0x010a
        /*052a*/ 	.byte	0x05
	.zero		1


	//   ....[66]....
        /*052c*/ 	.word	0x000042b0
        /*0530*/ 	.word	0x000000ff
        /*0534*/ 	.word	0x00000000
        /*0538*/ 	.short	0x010a
        /*053a*/ 	.byte	0x05
	.zero		1


	//   ....[67]....
        /*053c*/ 	.word	0x00004340
        /*0540*/ 	.word	0x000000ff
        /*0544*/ 	.word	0x00000000
        /*0548*/ 	.short	0x010a
        /*054a*/ 	.byte	0x04
	.zero		1


	//   ....[68]....
        /*054c*/ 	.word	0x00004810
        /*0550*/ 	.word	0x0000000c
        /*0554*/ 	.word	0x00000090
        /*0558*/ 	.short	0x010a
        /*055a*/ 	.byte	0xff
	.zero		1


	//   ....[69]....
        /*055c*/ 	.word	0x00004980
        /*0560*/ 	.word	0x00000000
        /*0564*/ 	.word	0x00000000
        /*0568*/ 	.short	0x0101
        /*056a*/ 	.byte	0xff
	.zero		1


	//   ....[70]....
        /*056c*/ 	.word	0x00004e10
        /*0570*/ 	.word	0x000000ff
        /*0574*/ 	.word	0x00000088
        /*0578*/ 	.short	0x010a
        /*057a*/ 	.byte	0x15
	.zero		1


	//   ....[71]....
        /*057c*/ 	.word	0x00004f90
        /*0580*/ 	.word	0x000000ff
        /*0584*/ 	.word	0x00000060
        /*0588*/ 	.short	0x010a
        /*058a*/ 	.byte	0x15
	.zero		1


	//   ....[72]....
        /*058c*/ 	.word	0x00005110
        /*0590*/ 	.word	0x000000ff
        /*0594*/ 	.word	0x00000040
        /*0598*/ 	.short	0x010b
        /*059a*/ 	.byte	0x15
	.zero		1


	//   ....[73]....
        /*059c*/ 	.word	0x00005120
        /*05a0*/ 	.word	0x000000ff
        /*05a4*/ 	.word	0x00000000
        /*05a8*/ 	.short	0x0101
        /*05aa*/ 	.byte	0x06
	.zero		1


	//   ....[74]....
        /*05ac*/ 	.word	0x00005130
        /*05b0*/ 	.word	0x000000ff
        /*05b4*/ 	.word	0x00000068
        /*05b8*/ 	.short	0x010a
        /*05ba*/ 	.byte	0x15
	.zero		1


	//   ....[75]....
        /*05bc*/ 	.word	0x00005290
        /*05c0*/ 	.word	0x000000ff
        /*05c4*/ 	.word	0x00000048
        /*05c8*/ 	.short	0x010b
        /*05ca*/ 	.byte	0x15
	.zero		1


	//   ....[76]....
        /*05cc*/ 	.word	0x000052a0
        /*05d0*/ 	.word	0x000000ff
        /*05d4*/ 	.word	0x00000000
        /*05d8*/ 	.short	0x0101
        /*05da*/ 	.byte	0x06
	.zero		1


	//   ....[77]....
        /*05dc*/ 	.word	0x000052b0
        /*05e0*/ 	.word	0x000000ff
        /*05e4*/ 	.word	0x00000070
        /*05e8*/ 	.short	0x010a
        /*05ea*/ 	.byte	0x15
	.zero		1


	//   ....[78]....
        /*05ec*/ 	.word	0x00005400
        /*05f0*/ 	.word	0x000000ff
        /*05f4*/ 	.word	0x00000050
        /*05f8*/ 	.short	0x010b
        /*05fa*/ 	.byte	0x15
	.zero		1


	//   ....[79]....
        /*05fc*/ 	.word	0x00005410
        /*0600*/ 	.word	0x000000ff
        /*0604*/ 	.word	0x00000000
        /*0608*/ 	.short	0x0101
        /*060a*/ 	.byte	0x06
	.zero		1


	//   ....[80]....
        /*060c*/ 	.word	0x00005420
        /*0610*/ 	.word	0x000000ff
        /*0614*/ 	.word	0x00000078
        /*0618*/ 	.short	0x010a
        /*061a*/ 	.byte	0x15
	.zero		1


	//   ....[81]....
        /*061c*/ 	.word	0x00005610
        /*0620*/ 	.word	0x000000ff
        /*0624*/ 	.word	0x00000058
        /*0628*/ 	.short	0x010b
        /*062a*/ 	.byte	0x15
	.zero		1


	//   ....[82]....
        /*062c*/ 	.word	0x00005620
        /*0630*/ 	.word	0x000000ff
        /*0634*/ 	.word	0x00000000
        /*0638*/ 	.short	0x0101
        /*063a*/ 	.byte	0x25
	.zero		1


	//   ....[83]....
        /*063c*/ 	.word	0x00005650
        /*0640*/ 	.word	0x000000ff
        /*0644*/ 	.word	0x00000060
        /*0648*/ 	.short	0x010a
        /*064a*/ 	.byte	0x15
	.zero		1


	//   ....[84]....
        /*064c*/ 	.word	0x00005670
        /*0650*/ 	.word	0x000000ff
        /*0654*/ 	.word	0x00000068
        /*0658*/ 	.short	0x010a
        /*065a*/ 	.byte	0x15
	.zero		1


	//   ....[85]....
        /*065c*/ 	.word	0x00005690
        /*0660*/ 	.word	0x000000ff
        /*0664*/ 	.word	0x00000070
        /*0668*/ 	.short	0x010a
        /*066a*/ 	.byte	0x15
	.zero		1


	//   ....[86]....
        /*066c*/ 	.word	0x000056d0
        /*0670*/ 	.word	0x00000000
        /*0674*/ 	.word	0x00000078
        /*0678*/ 	.short	0x010a
        /*067a*/ 	.byte	0xff
	.zero		1


	//   ....[87]....
        /*067c*/ 	.word	0x00005a10
        /*0680*/ 	.word	0x00000003
        /*0684*/ 	.word	0x00000090
        /*0688*/ 	.short	0x010a
        /*068a*/ 	.byte	0xff
	.zero		1


	//   ....[88]....
        /*068c*/ 	.word	0x00005b90
        /*0690*/ 	.word	0x00000000
        /*0694*/ 	.word	0x00000000
        /*0698*/ 	.short	0x0101
        /*069a*/ 	.byte	0xff
	.zero		1


	//   ....[89]....
        /*069c*/ 	.word	0x00006680
        /*06a0*/ 	.word	0x000000ff
        /*06a4*/ 	.word	0x00000040
        /*06a8*/ 	.short	0x010a
        /*06aa*/ 	.byte	0x2c
	.zero		1


	//   ....[90]....
        /*06ac*/ 	.word	0x000066b0
        /*06b0*/ 	.word	0x0000001a
        /*06b4*/ 	.word	0x000000b0
        /*06b8*/ 	.short	0x010a
        /*06ba*/ 	.byte	0xff
	.zero		1


	//   ....[91]....
        /*06bc*/ 	.word	0x000067c0
        /*06c0*/ 	.word	0x000000ff
        /*06c4*/ 	.word	0x00000040
        /*06c8*/ 	.short	0x010a
        /*06ca*/ 	.byte	0x2c
	.zero		1


	//   ....[92]....
        /*06cc*/ 	.word	0x000068a0
        /*06d0*/ 	.word	0x0000001a
        /*06d4*/ 	.word	0x000000b0
        /*06d8*/ 	.short	0x010a
        /*06da*/ 	.byte	0xff
	.zero		1


	//   ....[93]....
        /*06dc*/ 	.word	0x00006fd0
        /*06e0*/ 	.word	0x00000000
        /*06e4*/ 	.word	0x00000000
        /*06e8*/ 	.short	0x0101
        /*06ea*/ 	.byte	0xff
	.zero		1


	//   ....[94]....
        /*06ec*/ 	.word	0x00006fe0
        /*06f0*/ 	.word	0x00000002
        /*06f4*/ 	.word	0x00000040
        /*06f8*/ 	.short	0x010a
        /*06fa*/ 	.byte	0xff
	.zero		1


	//   ....[95]....
        /*06fc*/ 	.word	0x000070a0
        /*0700*/ 	.word	0x00000002
        /*0704*/ 	.word	0x00000040
        /*0708*/ 	.short	0x010a
        /*070a*/ 	.byte	0xff
	.zero		1


	//   ....[96]....
        /*070c*/ 	.word	0x00007860
        /*0710*/ 	.word	0x00000000
        /*0714*/ 	.word	0x00000000
        /*0718*/ 	.short	0x0101
        /*071a*/ 	.byte	0xff
	.zero		1


	//   ....[97]....
        /*071c*/ 	.word	0x00007880
        /*0720*/ 	.word	0x00000002
        /*0724*/ 	.word	0x00000040
        /*0728*/ 	.short	0x010a
        /*072a*/ 	.byte	0xff
	.zero		1


	//   ....[98]....
        /*072c*/ 	.word	0x00007930
        /*0730*/ 	.word	0x00000002
        /*0734*/ 	.word	0x00000040
        /*0738*/ 	.short	0x010a
        /*073a*/ 	.byte	0xff
	.zero		1


	//   ....[99]....
        /*073c*/ 	.word	0x000080f0
        /*0740*/ 	.word	0x00000000
        /*0744*/ 	.word	0x00000000
        /*0748*/ 	.short	0x0101
        /*074a*/ 	.byte	0xff
	.zero		1


	//   ....[100]....
        /*074c*/ 	.word	0x00008110
        /*0750*/ 	.word	0x00000003
        /*0754*/ 	.word	0x00000040
        /*0758*/ 	.short	0x010a
        /*075a*/ 	.byte	0xff
	.zero		1


	//   ....[101]....
        /*075c*/ 	.word	0x000081c0
        /*0760*/ 	.word	0x00000003
        /*0764*/ 	.word	0x00000040
        /*0768*/ 	.short	0x010a
        /*076a*/ 	.byte	0xff
	.zero		1


	//   ....[102]....
        /*076c*/ 	.word	0x00008560
        /*0770*/ 	.word	0x000000ff
        /*0774*/ 	.word	0x00000000
        /*0778*/ 	.short	0x0101
        /*077a*/ 	.byte	0x04
	.zero		1


	//   ....[103]....
        /*077c*/ 	.word	0x000089e0
        /*0780*/ 	.word	0x00000000
        /*0784*/ 	.word	0x00000000
        /*0788*/ 	.short	0x0101
        /*078a*/ 	.byte	0xff
	.zero		1


	//   ....[104]....
        /*078c*/ 	.word	0x00008c80
        /*0790*/ 	.word	0x000000ff
        /*0794*/ 	.word	0x00000000
        /*0798*/ 	.short	0x0101
        /*079a*/ 	.byte	0x06
	.zero		1


	//   ....[105]....
        /*079c*/ 	.word	0x00008ca0
        /*07a0*/ 	.word	0x00000000
        /*07a4*/ 	.word	0x00000100
        /*07a8*/ 	.short	0x010a
        /*07aa*/ 	.byte	0xff
	.zero		1


	//   ....[106]....
        /*07ac*/ 	.word	0x00008d00
        /*07b0*/ 	.word	0x00000000
        /*07b4*/ 	.word	0x00000020
        /*07b8*/ 	.short	0x010a
        /*07ba*/ 	.byte	0xff
	.zero		1


	//   ....[107]....
        /*07bc*/ 	.word	0x00008d60
        /*07c0*/ 	.word	0x00000000
        /*07c4*/ 	.word	0x00000020
        /*07c8*/ 	.short	0x010a
        /*07ca*/ 	.byte	0xff
	.zero		1


	//   ....[108]....
        /*07cc*/ 	.word	0x00008db0
        /*07d0*/ 	.word	0x00000003
        /*07d4*/ 	.word	0x00000090
        /*07d8*/ 	.short	0x010a
        /*07da*/ 	.byte	0xff
	.zero		1


	//   ....[109]....
        /*07dc*/ 	.word	0x00008e10
        /*07e0*/ 	.word	0x00000000
        /*07e4*/ 	.word	0x00000000
        /*07e8*/ 	.short	0x010a
        /*07ea*/ 	.byte	0xff
	.zero		1


	//   ....[110]....
        /*07ec*/ 	.word	0x00008e70
        /*07f0*/ 	.word	0x00000000
        /*07f4*/ 	.word	0x00000000
        /*07f8*/ 	.short	0x010a
        /*07fa*/ 	.byte	0xff
	.zero		1


	//   ....[111]....
        /*07fc*/ 	.word	0x00008ed0
        /*0800*/ 	.word	0x00000000
        /*0804*/ 	.word	0x00000000
        /*0808*/ 	.short	0x010a
        /*080a*/ 	.byte	0xff
	.zero		1


	//   ....[112]....
        /*080c*/ 	.word	0x00008f20
        /*0810*/ 	.word	0x00000002
        /*0814*/ 	.word	0x000000f0
        /*0818*/ 	.short	0x010a
        /*081a*/ 	.byte	0xff
	.zero		1


	//   ....[113]....
        /*081c*/ 	.word	0x00008f80
        /*0820*/ 	.word	0x00000002
        /*0824*/ 	.word	0x000000a0
        /*0828*/ 	.short	0x010a
        /*082a*/ 	.byte	0xff
	.zero		1


	//   ....[114]....
        /*082c*/ 	.word	0x00008fd0
        /*0830*/ 	.word	0x00000002
        /*0834*/ 	.word	0x00000090
        /*0838*/ 	.short	0x010a
        /*083a*/ 	.byte	0xff
	.zero		1


	//   ....[115]....
        /*083c*/ 	.word	0x00009030
        /*0840*/ 	.word	0x00000000
        /*0844*/ 	.word	0x000000a0
        /*0848*/ 	.short	0x010a
        /*084a*/ 	.byte	0xff
	.zero		1


	//   ....[116]....
        /*084c*/ 	.word	0x00009080
        /*0850*/ 	.word	0x00000000
        /*0854*/ 	.word	0x00000090
        /*0858*/ 	.short	0x010a
        /*085a*/ 	.byte	0xff
	.zero		1


	//   ....[117]....
        /*085c*/ 	.word	0x000090e0
        /*0860*/ 	.word	0x00000002
        /*0864*/ 	.word	0x000000d0
        /*0868*/ 	.short	0x010a
        /*086a*/ 	.byte	0xff
	.zero		1


	//   ....[118]....
        /*086c*/ 	.word	0x00009140
        /*0870*/ 	.word	0x00000000
        /*0874*/ 	.word	0x00000000
        /*0878*/ 	.short	0x010a
        /*087a*/ 	.byte	0xff
	.zero		1


	//   ....[119]....
        /*087c*/ 	.word	0x000091a0
        /*0880*/ 	.word	0x00000000
        /*0884*/ 	.word	0x00000000
        /*0888*/ 	.short	0x010a
        /*088a*/ 	.byte	0xff
	.zero		1


	//   ....[120]....
        /*088c*/ 	.word	0x00009200
        /*0890*/ 	.word	0x00000000
        /*0894*/ 	.word	0x00000000
        /*0898*/ 	.short	0x010a
        /*089a*/ 	.byte	0xff
	.zero		1


	//   ....[121]....
        /*089c*/ 	.word	0x00009260
        /*08a0*/ 	.word	0x00000000
        /*08a4*/ 	.word	0x00000000
        /*08a8*/ 	.short	0x010a
        /*08aa*/ 	.byte	0xff
	.zero		1


	//   ....[122]....
        /*08ac*/ 	.word	0x000092c0
        /*08b0*/ 	.word	0x00000000
        /*08b4*/ 	.word	0x00000000
        /*08b8*/ 	.short	0x010a
        /*08ba*/ 	.byte	0xff
	.zero		1


	//   ....[123]....
        /*08bc*/ 	.word	0x00009310
        /*08c0*/ 	.word	0x0000000c
        /*08c4*/ 	.word	0x00000090
        /*08c8*/ 	.short	0x010a
        /*08ca*/ 	.byte	0xff
	.zero		1


	//   ....[124]....
        /*08cc*/ 	.word	0x00009370
        /*08d0*/ 	.word	0x00000000
        /*08d4*/ 	.word	0x00000088
        /*08d8*/ 	.short	0x010a
        /*08da*/ 	.byte	0xff
	.zero		1


	//   ....[125]....
        /*08dc*/ 	.word	0x000093d0
        /*08e0*/ 	.word	0x00000000
        /*08e4*/ 	.word	0x00000060
        /*08e8*/ 	.short	0x010a
        /*08ea*/ 	.byte	0xff
	.zero		1


	//   ....[126]....
        /*08ec*/ 	.word	0x00009430
        /*08f0*/ 	.word	0x00000000
        /*08f4*/ 	.word	0x00000068
        /*08f8*/ 	.short	0x010a
        /*08fa*/ 	.byte	0xff
	.zero		1


	//   ....[127]....
        /*08fc*/ 	.word	0x00009490
        /*0900*/ 	.word	0x00000000
        /*0904*/ 	.word	0x00000070
        /*0908*/ 	.short	0x010a
        /*090a*/ 	.byte	0xff
	.zero		1


	//   ....[128]....
        /*090c*/ 	.word	0x000094f0
        /*0910*/ 	.word	0x00000000
        /*0914*/ 	.word	0x00000078
        /*0918*/ 	.short	0x010a
        /*091a*/ 	.byte	0xff
	.zero		1


	//   ....[129]....
        /*091c*/ 	.word	0x00009550
        /*0920*/ 	.word	0x00000000
        /*0924*/ 	.word	0x00000060
        /*0928*/ 	.short	0x010a
        /*092a*/ 	.byte	0xff
	.zero		1


	//   ....[130]....
        /*092c*/ 	.word	0x000095b0
        /*0930*/ 	.word	0x00000000
        /*0934*/ 	.word	0x00000068
        /*0938*/ 	.short	0x010a
        /*093a*/ 	.byte	0xff
	.zero		1


	//   ....[131]....
        /*093c*/ 	.word	0x00009610
        /*0940*/ 	.word	0x00000000
        /*0944*/ 	.word	0x00000070
        /*0948*/ 	.short	0x010a
        /*094a*/ 	.byte	0xff
	.zero		1


	//   ....[132]....
        /*094c*/ 	.word	0x00009660
        /*0950*/ 	.word	0x00000003
        /*0954*/ 	.word	0x00000090
        /*0958*/ 	.short	0x010a
        /*095a*/ 	.byte	0xff
	.zero		1


	//   ....[133]....
        /*095c*/ 	.word	0x000096c0
        /*0960*/ 	.word	0x00000000
        /*0964*/ 	.word	0x00000040
        /*0968*/ 	.short	0x010a
        /*096a*/ 	.byte	0xff
	.zero		1


	//   ....[134]....
        /*096c*/ 	.word	0x00009710
        /*0970*/ 	.word	0x0000001a
        /*0974*/ 	.word	0x000000b0
        /*0978*/ 	.short	0x010a
        /*097a*/ 	.byte	0xff
	.zero		1


	//   ....[135]....
        /*097c*/ 	.word	0x00009760
        /*0980*/ 	.word	0x00000002
        /*0984*/ 	.word	0x00000040
        /*0988*/ 	.short	0x010a
        /*098a*/ 	.byte	0xff
	.zero		1


	//   ....[136]....
        /*098c*/ 	.word	0x000097b0
        /*0990*/ 	.word	0x00000002
        /*0994*/ 	.word	0x00000040
        /*0998*/ 	.short	0x010a
        /*099a*/ 	.byte	0xff
	.zero		1


	//   ....[137]....
        /*099c*/ 	.word	0x00009800
        /*09a0*/ 	.word	0x00000003
        /*09a4*/ 	.word	0x00000040
        /*09a8*/ 	.short	0x010a
        /*09aa*/ 	.byte	0xff
	.zero		1


	//----- nvinfo : EIATTR_NUM_MBARRIERS
	.align		4
.L_47:
        /*09ac*/ 	.byte	0x03, 0x38
        /*09ae*/ 	.short	0x0022


	//----- nvinfo : EIATTR_EXIT_INSTR_OFFSETS
	.align		4
        /*09b0*/ 	.byte	0x04, 0x1c
        /*09b2*/ 	.short	(.L_49 - .L_48)


	//   ....[0]....
.L_48:
        /*09b4*/ 	.word	0x00002f20


	//   ....[1]....
        /*09b8*/ 	.word	0x00003410


	//   ....[2]....
        /*09bc*/ 	.word	0x00003470


	//   ....[3]....
        /*09c0*/ 	.word	0x000045a0


	//   ....[4]....
        /*09c4*/ 	.word	0x00005700


	//   ....[5]....
        /*09c8*/ 	.word	0x00005740


	//   ....[6]....
        /*09cc*/ 	.word	0x00008b80


	//   ....[7]....
        /*09d0*/ 	.word	0x00008bf0


	//   ....[8]....
        /*09d4*/ 	.word	0x00008c20


	//   ....[9]....
        /*09d8*/ 	.word	0x00008c90


	//----- nvinfo : EIATTR_MAX_THREADS
	.align		4
.L_49:
        /*09dc*/ 	.byte	0x04, 0x05
        /*09de*/ 	.short	(.L_51 - .L_50)
.L_50:
        /*09e0*/ 	.word	0x00000100
        /*09e4*/ 	.word	0x00000001
        /*09e8*/ 	.word	0x00000001


	//----- nvinfo : EIATTR_CRS_STACK_SIZE
	.align		4
.L_51:
        /*09ec*/ 	.byte	0x04, 0x1e
        /*09ee*/ 	.short	(.L_53 - .L_52)
.L_52:
        /*09f0*/ 	.word	0x00000000


	//----- nvinfo : EIATTR_CBANK_PARAM_SIZE
	.align		4
.L_53:
        /*09f4*/ 	.byte	0x03, 0x19
        /*09f6*/ 	.short	0x0800


	//----- nvinfo : EIATTR_PARAM_CBANK
	.align		4
        /*09f8*/ 	.byte	0x04, 0x0a
        /*09fa*/ 	.short	(.L_55 - .L_54)
	.align		4
.L_54:
        /*09fc*/ 	.word	index@(.nv.constant0._ZN7cutlass13device_kernelINS_4gemm6kernel13GemmUniversalIN4cute5tupleIJiiiiEEENS1_10collective13CollectiveMmaINS1_35MainloopSm100TmaUmmaWarpSpecializedILi4ELi2ELi4ENS5_IJNS4_1CILi4EEESB_NSA_ILi1EEEEEEEENS5_IJNSA_ILi64EEENSA_ILi128EEESG_EEENS_6half_tENS5_IJlSC_lEEESI_SJ_NS4_8TiledMMAINS4_8MMA_AtomIJNS4_20SM100_MMA_F16BF16_SSISI_SI_fLi64ELi128ELNS4_4UMMA5MajorE0ELSO_0ELNSN_7ScaleInE0ELSP_0EEEEEENS4_6LayoutINS5_IJSC_SC_SC_EEENS5_IJNSA_ILi0EEESU_SU_EEEEENS5_IJNS4_10UnderscoreESX_SX_EEEEENS4_23SM90_TMA_LOAD_MULTICASTENS4_14ComposedLayoutINS4_7SwizzleILi3ELi4ELi3EEENS4_18smem_ptr_flag_bitsILi16EEENSS_INS5_IJNSA_ILi8EEESF_EEENS5_IJSF_SC_EEEEEEEvNS4_8identityES10_S1A_vS1B_EENS_8epilogue10collective18CollectiveEpilogueINS1D_23Sm100TmaWarpSpecializedILi4ELi2ELi16ELb1ELb0EEEJSH_NS5_IJNSS_ISF_SC_EENSS_INSA_ILi32EEESC_EEEEESI_SJ_SI_SJ_NS1D_6fusion15FusionCallbacksIS1H_NS1M_17LinearCombinationISI_fSI_fLNS_15FloatRoundStyleE2EEESH_S1L_JEEENS4_5SM1004TMEM4LOAD26SM100_TMEM_LOAD_16dp256b4xENS4_13SM90_TMA_LOADENS11_INS12_ILi2ELi4ELi3EEES15_NSS_INS5_IJS16_S1J_EEENS5_IJS1J_SC_EEEEEEENS4_17SM75_U32x4_LDSM_NENS4_14SM90_TMA_STOREES21_NS4_17SM90_U32x4_STSM_NENS4_39AutoVectorizingCopyWithAssumedAlignmentILi128EEEEEEvvEEEEvNT_6ParamsE)
        /*0a00*/ 	.short	0x0380
        /*0a02*/ 	.short	0x0800


	//----- nvinfo : EIATTR_SW_WAR
	.align		4
.L_55:
        /*0a04*/ 	.byte	0x04, 0x36
        /*0a06*/ 	.short	(.L_57 - .L_56)
.L_56:
        /*0a08*/ 	.word	0x00000008
.L_57:


//--------------------- .nv.callgraph             --------------------------
	.section	.nv.callgraph,"",@"SHT_CUDA_CALLGRAPH"
	.align	4
	.sectionentsize	8
	.align		4
        /*0000*/ 	.word	0x00000000
	.align		4
        /*0004*/ 	.word	0xffffffff
	.align		4
        /*0008*/ 	.word	index@(_ZN7cutlass13device_kernelINS_4gemm6kernel13GemmUniversalIN4cute5tupleIJiiiiEEENS1_10collective13CollectiveMmaINS1_35MainloopSm100TmaUmmaWarpSpecializedILi4ELi2ELi4ENS5_IJNS4_1CILi4EEESB_NSA_ILi1EEEEEEEENS5_IJNSA_ILi64EEENSA_ILi128EEESG_EEENS_6half_tENS5_IJlSC_lEEESI_SJ_NS4_8TiledMMAINS4_8MMA_AtomIJNS4_20SM100_MMA_F16BF16_SSISI_SI_fLi64ELi128ELNS4_4UMMA5MajorE0ELSO_0ELNSN_7ScaleInE0ELSP_0EEEEEENS4_6LayoutINS5_IJSC_SC_SC_EEENS5_IJNSA_ILi0EEESU_SU_EEEEENS5_IJNS4_10UnderscoreESX_SX_EEEEENS4_23SM90_TMA_LOAD_MULTICASTENS4_14ComposedLayoutINS4_7SwizzleILi3ELi4ELi3EEENS4_18smem_ptr_flag_bitsILi16EEENSS_INS5_IJNSA_ILi8EEESF_EEENS5_IJSF_SC_EEEEEEEvNS4_8identityES10_S1A_vS1B_EENS_8epilogue10collective18CollectiveEpilogueINS1D_23Sm100TmaWarpSpecializedILi4ELi2ELi16ELb1ELb0EEEJSH_NS5_IJNSS_ISF_SC_EENSS_INSA_ILi32EEESC_EEEEESI_SJ_SI_SJ_NS1D_6fusion15FusionCallbacksIS1H_NS1M_17LinearCombinationISI_fSI_fLNS_15FloatRoundStyleE2EEESH_S1L_JEEENS4_5SM1004TMEM4LOAD26SM100_TMEM_LOAD_16dp256b4xENS4_13SM90_TMA_LOADENS11_INS12_ILi2ELi4ELi3EEES15_NSS_INS5_IJS16_S1J_EEENS5_IJS1J_SC_EEEEEEENS4_17SM75_U32x4_LDSM_NENS4_14SM90_TMA_STOREES21_NS4_17SM90_U32x4_STSM_NENS4_39AutoVectorizingCopyWithAssumedAlignmentILi128EEEEEEvvEEEEvNT_6ParamsE)
	.align		4
        /*000c*/ 	.word	index@(__assertfail)
	.align		4
        /*0010*/ 	.word	0x00000000
	.align		4
        /*0014*/ 	.word	0xfffffffe
	.align		4
        /*0018*/ 	.word	0x00000000
	.align		4
        /*001c*/ 	.word	0xfffffffd
	.align		4
        /*0020*/ 	.word	0x00000000
	.align		4
        /*0024*/ 	.word	0xfffffffc


//--------------------- .nv.constant4             --------------------------
	.section	.nv.constant4,"a",@progbits
	.align	8
	.align		8
.nv.constant4:
        /*0000*/ 	.dword	__assertfail
	.align		8
        /*0008*/ 	.dword	__unnamed_1
	.align		8
        /*0010*/ 	.dword	__unnamed_2
	.align		8
        /*0018*/ 	.dword	_ZN40_INTERNAL_07c87498_4_k_cu_7d125ff9_300994cuda3std3__45__cpo5beginE
	.align		8
        /*0020*/ 	.dword	_ZN40_INTERNAL_07c87498_4_k_cu_7d125ff9_300994cuda3std3__45__cpo3endE
	.align		8
        /*0028*/ 	.dword	_ZN40_INTERNAL_07c87498_4_k_cu_7d125ff9_300994cuda3std3__45__cpo6cbeginE
	.align		8
        /*0030*/ 	.dword	_ZN40_INTERNAL_07c87498_4_k_cu_7d125ff9_300994cuda3std3__45__cpo4cendE
	.align		8
        /*0038*/ 	.dword	_ZN40_INTERNAL_07c87498_4_k_cu_7d125ff9_300994cuda3std3__442_GLOBAL__N__07c87498_4_k_cu_7d125ff9_300996ignoreE
	.align		8
        /*0040*/ 	.dword	_ZN40_INTERNAL_07c87498_4_k_cu_7d125ff9_300994cuda3std3__419piecewise_constructE
	.align		8
        /*0048*/ 	.dword	_ZN40_INTERNAL_07c87498_4_k_cu_7d125ff9_300994cuda3std3__48in_placeE
	.align		8
        /*0050*/ 	.dword	_ZN40_INTERNAL_07c87498_4_k_cu_7d125ff9_300994cuda3std6ranges3__45__cpo4swapE
	.align		8
        /*0058*/ 	.dword	_ZN40_INTERNAL_07c87498_4_k_cu_7d125ff9_300994cuda3std6ranges3__45__cpo9iter_moveE
	.align		8
        /*0060*/ 	.dword	_ZN40_INTERNAL_07c87498_4_k_cu_7d125ff9_300994cute7productE
	.align		8
        /*0068*/ 	.dword	_ZN40_INTERNAL_07c87498_4_k_cu_7d125ff9_300994cute1_E
	.align		8
        /*0070*/ 	.dword	$str$25
	.align		8
        /*0078*/ 	.dword	$str$26
	.align		8
        /*0080*/ 	.dword	$str$27
	.align		8
        /*0088*/ 	.dword	$str$28


//--------------------- .text._ZN7cutlass13device_kernelINS_4gemm6kernel13GemmUniversalIN4cute5tupleIJiiiiEEENS1_10collective13CollectiveMmaINS1_35MainloopSm100TmaUmmaWarpSpecializedILi4ELi2ELi4ENS5_IJNS4_1CILi4EEESB_NSA_ILi1EEEEEEEENS5_IJNSA_ILi64EEENSA_ILi128EEESG_EEENS_6half_tENS5_IJlSC_lEEESI_SJ_NS4_8TiledMMAINS4_8MMA_AtomIJNS4_20SM100_MMA_F16BF16_SSISI_SI_fLi64ELi128ELNS4_4UMMA5MajorE0ELSO_0ELNSN_7ScaleInE0ELSP_0EEEEEENS4_6LayoutINS5_IJSC_SC_SC_EEENS5_IJNSA_ILi0EEESU_SU_EEEEENS5_IJNS4_10UnderscoreESX_SX_EEEEENS4_23SM90_TMA_LOAD_MULTICASTENS4_14ComposedLayoutINS4_7SwizzleILi3ELi4ELi3EEENS4_18smem_ptr_flag_bitsILi16EEENSS_INS5_IJNSA_ILi8EEESF_EEENS5_IJSF_SC_EEEEEEEvNS4_8identityES10_S1A_vS1B_EENS_8epilogue10collective18CollectiveEpilogueINS1D_23Sm100TmaWarpSpecializedILi4ELi2ELi16ELb1ELb0EEEJSH_NS5_IJNSS_ISF_SC_EENSS_INSA_ILi32EEESC_EEEEESI_SJ_SI_SJ_NS1D_6fusion15FusionCallbacksIS1H_NS1M_17LinearCombinationISI_fSI_fLNS_15FloatRoundStyleE2EEESH_S1L_JEEENS4_5SM1004TMEM4LOAD26SM100_TMEM_LOAD_16dp256b4xENS4_13SM90_TMA_LOADENS11_INS12_ILi2ELi4ELi3EEES15_NSS_INS5_IJS16_S1J_EEENS5_IJS1J_SC_EEEEEEENS4_17SM75_U32x4_LDSM_NENS4_14SM90_TMA_STOREES21_NS4_17SM90_U32x4_STSM_NENS4_39AutoVectorizingCopyWithAssumedAlignmentILi128EEEEEEvvEEEEvNT_6ParamsE --------------------------
	.section	.text._ZN7cutlass13device_kernelINS_4gemm6kernel13GemmUniversalIN4cute5tupleIJiiiiEEENS1_10collective13CollectiveMmaINS1_35MainloopSm100TmaUmmaWarpSpecializedILi4ELi2ELi4ENS5_IJNS4_1CILi4EEESB_NSA_ILi1EEEEEEEENS5_IJNSA_ILi64EEENSA_ILi128EEESG_EEENS_6half_tENS5_IJlSC_lEEESI_SJ_NS4_8TiledMMAINS4_8MMA_AtomIJNS4_20SM100_MMA_F16BF16_SSISI_SI_fLi64ELi128ELNS4_4UMMA5MajorE0ELSO_0ELNSN_7ScaleInE0ELSP_0EEEEEENS4_6LayoutINS5_IJSC_SC_SC_EEENS5_IJNSA_ILi0EEESU_SU_EEEEENS5_IJNS4_10UnderscoreESX_SX_EEEEENS4_23SM90_TMA_LOAD_MULTICASTENS4_14ComposedLayoutINS4_7SwizzleILi3ELi4ELi3EEENS4_18smem_ptr_flag_bitsILi16EEENSS_INS5_IJNSA_ILi8EEESF_EEENS5_IJSF_SC_EEEEEEEvNS4_8identityES10_S1A_vS1B_EENS_8epilogue10collective18CollectiveEpilogueINS1D_23Sm100TmaWarpSpecializedILi4ELi2ELi16ELb1ELb0EEEJSH_NS5_IJNSS_ISF_SC_EENSS_INSA_ILi32EEESC_EEEEESI_SJ_SI_SJ_NS1D_6fusion15FusionCallbacksIS1H_NS1M_17LinearCombinationISI_fSI_fLNS_15FloatRoundStyleE2EEESH_S1L_JEEENS4_5SM1004TMEM4LOAD26SM100_TMEM_LOAD_16dp256b4xENS4_13SM90_TMA_LOADENS11_INS12_ILi2ELi4ELi3EEES15_NSS_INS5_IJS16_S1J_EEENS5_IJS1J_SC_EEEEEEENS4_17SM75_U32x4_LDSM_NENS4_14SM90_TMA_STOREES21_NS4_17SM90_U32x4_STSM_NENS4_39AutoVectorizingCopyWithAssumedAlignmentILi128EEEEEEvvEEEEvNT_6ParamsE,"ax",@progbits
	.align	128
.text._ZN7cutlass13device_kernelINS_4gemm6kernel13GemmUniversalIN4cute5tupleIJiiiiEEENS1_10collective13CollectiveMmaINS1_35MainloopSm100TmaUmmaWarpSpecializedILi4ELi2ELi4ENS5_IJNS4_1CILi4EEESB_NSA_ILi1EEEEEEEENS5_IJNSA_ILi64EEENSA_ILi128EEESG_EEENS_6half_tENS5_IJlSC_lEEESI_SJ_NS4_8TiledMMAINS4_8MMA_AtomIJNS4_20SM100_MMA_F16BF16_SSISI_SI_fLi64ELi128ELNS4_4UMMA5MajorE0ELSO_0ELNSN_7ScaleInE0ELSP_0EEEEEENS4_6LayoutINS5_IJSC_SC_SC_EEENS5_IJNSA_ILi0EEESU_SU_EEEEENS5_IJNS4_10UnderscoreESX_SX_EEEEENS4_23SM90_TMA_LOAD_MULTICASTENS4_14ComposedLayoutINS4_7SwizzleILi3ELi4ELi3EEENS4_18smem_ptr_flag_bitsILi16EEENSS_INS5_IJNSA_ILi8EEESF_EEENS5_IJSF_SC_EEEEEEEvNS4_8identityES10_S1A_vS1B_EENS_8epilogue10collective18CollectiveEpilogueINS1D_23Sm100TmaWarpSpecializedILi4ELi2ELi16ELb1ELb0EEEJSH_NS5_IJNSS_ISF_SC_EENSS_INSA_ILi32EEESC_EEEEESI_SJ_SI_SJ_NS1D_6fusion15FusionCallbacksIS1H_NS1M_17LinearCombinationISI_fSI_fLNS_15FloatRoundStyleE2EEESH_S1L_JEEENS4_5SM1004TMEM4LOAD26SM100_TMEM_LOAD_16dp256b4xENS4_13SM90_TMA_LOADENS11_INS12_ILi2ELi4ELi3EEES15_NSS_INS5_IJS16_S1J_EEENS5_IJS1J_SC_EEEEEEENS4_17SM75_U32x4_LDSM_NENS4_14SM90_TMA_STOREES21_NS4_17SM90_U32x4_STSM_NENS4_39AutoVectorizingCopyWithAssumedAlignmentILi128EEEEEEvvEEEEvNT_6ParamsE:
        .type           _ZN7cutlass13device_kernelINS_4gemm6kernel13GemmUniversalIN4cute5tupleIJiiiiEEENS1_10collective13CollectiveMmaINS1_35MainloopSm100TmaUmmaWarpSpecializedILi4ELi2ELi4ENS5_IJNS4_1CILi4EEESB_NSA_ILi1EEEEEEEENS5_IJNSA_ILi64EEENSA_ILi128EEESG_EEENS_6half_tENS5_IJlSC_lEEESI_SJ_NS4_8TiledMMAINS4_8MMA_AtomIJNS4_20SM100_MMA_F16BF16_SSISI_SI_fLi64ELi128ELNS4_4UMMA5MajorE0ELSO_0ELNSN_7ScaleInE0ELSP_0EEEEEENS4_6LayoutINS5_IJSC_SC_SC_EEENS5_IJNSA_ILi0EEESU_SU_EEEEENS5_IJNS4_10UnderscoreESX_SX_EEEEENS4_23SM90_TMA_LOAD_MULTICASTENS4_14ComposedLayoutINS4_7SwizzleILi3ELi4ELi3EEENS4_18smem_ptr_flag_bitsILi16EEENSS_INS5_IJNSA_ILi8EEESF_EEENS5_IJSF_SC_EEEEEEEvNS4_8identityES10_S1A_vS1B_EENS_8epilogue10collective18CollectiveEpilogueINS1D_23Sm100TmaWarpSpecializedILi4ELi2ELi16ELb1ELb0EEEJSH_NS5_IJNSS_ISF_SC_EENSS_INSA_ILi32EEESC_EEEEESI_SJ_SI_SJ_NS1D_6fusion15FusionCallbacksIS1H_NS1M_17LinearCombinationISI_fSI_fLNS_15FloatRoundStyleE2EEESH_S1L_JEEENS4_5SM1004TMEM4LOAD26SM100_TMEM_LOAD_16dp256b4xENS4_13SM90_TMA_LOADENS11_INS12_ILi2ELi4ELi3EEES15_NSS_INS5_IJS16_S1J_EEENS5_IJS1J_SC_EEEEEEENS4_17SM75_U32x4_LDSM_NENS4_14SM90_TMA_STOREES21_NS4_17SM90_U32x4_STSM_NENS4_39AutoVectorizingCopyWithAssumedAlignmentILi128EEEEEEvvEEEEvNT_6ParamsE,@function
        .size           _ZN7cutlass13device_kernelINS_4gemm6kernel13GemmUniversalIN4cute5tupleIJiiiiEEENS1_10collective13CollectiveMmaINS1_35MainloopSm100TmaUmmaWarpSpecializedILi4ELi2ELi4ENS5_IJNS4_1CILi4EEESB_NSA_ILi1EEEEEEEENS5_IJNSA_ILi64EEENSA_ILi128EEESG_EEENS_6half_tENS5_IJlSC_lEEESI_SJ_NS4_8TiledMMAINS4_8MMA_AtomIJNS4_20SM100_MMA_F16BF16_SSISI_SI_fLi64ELi128ELNS4_4UMMA5MajorE0ELSO_0ELNSN_7ScaleInE0ELSP_0EEEEEENS4_6LayoutINS5_IJSC_SC_SC_EEENS5_IJNSA_ILi0EEESU_SU_EEEEENS5_IJNS4_10UnderscoreESX_SX_EEEEENS4_23SM90_TMA_LOAD_MULTICASTENS4_14ComposedLayoutINS4_7SwizzleILi3ELi4ELi3EEENS4_18smem_ptr_flag_bitsILi16EEENSS_INS5_IJNSA_ILi8EEESF_EEENS5_IJSF_SC_EEEEEEEvNS4_8identityES10_S1A_vS1B_EENS_8epilogue10collective18CollectiveEpilogueINS1D_23Sm100TmaWarpSpecializedILi4ELi2ELi16ELb1ELb0EEEJSH_NS5_IJNSS_ISF_SC_EENSS_INSA_ILi32EEESC_EEEEESI_SJ_SI_SJ_NS1D_6fusion15FusionCallbacksIS1H_NS1M_17LinearCombinationISI_fSI_fLNS_15FloatRoundStyleE2EEESH_S1L_JEEENS4_5SM1004TMEM4LOAD26SM100_TMEM_LOAD_16dp256b4xENS4_13SM90_TMA_LOADENS11_INS12_ILi2ELi4ELi3EEES15_NSS_INS5_IJS16_S1J_EEENS5_IJS1J_SC_EEEEEEENS4_17SM75_U32x4_LDSM_NENS4_14SM90_TMA_STOREES21_NS4_17SM90_U32x4_STSM_NENS4_39AutoVectorizingCopyWithAssumedAlignmentILi128EEEEEEvvEEEEvNT_6ParamsE,(.L_x_187 - _ZN7cutlass13device_kernelINS_4gemm6kernel13GemmUniversalIN4cute5tupleIJiiiiEEENS1_10collective13CollectiveMmaINS1_35MainloopSm100TmaUmmaWarpSpecializedILi4ELi2ELi4ENS5_IJNS4_1CILi4EEESB_NSA_ILi1EEEEEEEENS5_IJNSA_ILi64EEENSA_ILi128EEESG_EEENS_6half_tENS5_IJlSC_lEEESI_SJ_NS4_8TiledMMAINS4_8MMA_AtomIJNS4_20SM100_MMA_F16BF16_SSISI_SI_fLi64ELi128ELNS4_4UMMA5MajorE0ELSO_0ELNSN_7ScaleInE0ELSP_0EEEEEENS4_6LayoutINS5_IJSC_SC_SC_EEENS5_IJNSA_ILi0EEESU_SU_EEEEENS5_IJNS4_10UnderscoreESX_SX_EEEEENS4_23SM90_TMA_LOAD_MULTICASTENS4_14ComposedLayoutINS4_7SwizzleILi3ELi4ELi3EEENS4_18smem_ptr_flag_bitsILi16EEENSS_INS5_IJNSA_ILi8EEESF_EEENS5_IJSF_SC_EEEEEEEvNS4_8identityES10_S1A_vS1B_EENS_8epilogue10collective18CollectiveEpilogueINS1D_23Sm100TmaWarpSpecializedILi4ELi2ELi16ELb1ELb0EEEJSH_NS5_IJNSS_ISF_SC_EENSS_INSA_ILi32EEESC_EEEEESI_SJ_SI_SJ_NS1D_6fusion15FusionCallbacksIS1H_NS1M_17LinearCombinationISI_fSI_fLNS_15FloatRoundStyleE2EEESH_S1L_JEEENS4_5SM1004TMEM4LOAD26SM100_TMEM_LOAD_16dp256b4xENS4_13SM90_TMA_LOADENS11_INS12_ILi2ELi4ELi3EEES15_NSS_INS5_IJS16_S1J_EEENS5_IJS1J_SC_EEEEEEENS4_17SM75_U32x4_LDSM_NENS4_14SM90_TMA_STOREES21_NS4_17SM90_U32x4_STSM_NENS4_39AutoVectorizingCopyWithAssumedAlignmentILi128EEEEEEvvEEEEvNT_6ParamsE)
        .other          _ZN7cutlass13device_kernelINS_4gemm6kernel13GemmUniversalIN4cute5tupleIJiiiiEEENS1_10collective13CollectiveMmaINS1_35MainloopSm100TmaUmmaWarpSpecializedILi4ELi2ELi4ENS5_IJNS4_1CILi4EEESB_NSA_ILi1EEEEEEEENS5_IJNSA_ILi64EEENSA_ILi128EEESG_EEENS_6half_tENS5_IJlSC_lEEESI_SJ_NS4_8TiledMMAINS4_8MMA_AtomIJNS4_20SM100_MMA_F16BF16_SSISI_SI_fLi64ELi128ELNS4_4UMMA5MajorE0ELSO_0ELNSN_7ScaleInE0ELSP_0EEEEEENS4_6LayoutINS5_IJSC_SC_SC_EEENS5_IJNSA_ILi0EEESU_SU_EEEEENS5_IJNS4_10UnderscoreESX_SX_EEEEENS4_23SM90_TMA_LOAD_MULTICASTENS4_14ComposedLayoutINS4_7SwizzleILi3ELi4ELi3EEENS4_18smem_ptr_flag_bitsILi16EEENSS_INS5_IJNSA_ILi8EEESF_EEENS5_IJSF_SC_EEEEEEEvNS4_8identityES10_S1A_vS1B_EENS_8epilogue10collective18CollectiveEpilogueINS1D_23Sm100TmaWarpSpecializedILi4ELi2ELi16ELb1ELb0EEEJSH_NS5_IJNSS_ISF_SC_EENSS_INSA_ILi32EEESC_EEEEESI_SJ_SI_SJ_NS1D_6fusion15FusionCallbacksIS1H_NS1M_17LinearCombinationISI_fSI_fLNS_15FloatRoundStyleE2EEESH_S1L_JEEENS4_5SM1004TMEM4LOAD26SM100_TMEM_LOAD_16dp256b4xENS4_13SM90_TMA_LOADENS11_INS12_ILi2ELi4ELi3EEES15_NSS_INS5_IJS16_S1J_EEENS5_IJS1J_SC_EEEEEEENS4_17SM75_U32x4_LDSM_NENS4_14SM90_TMA_STOREES21_NS4_17SM90_U32x4_STSM_NENS4_39AutoVectorizingCopyWithAssumedAlignmentILi128EEEEEEvvEEEEvNT_6ParamsE,@"STO_CUDA_ENTRY STV_DEFAULT"
_ZN7cutlass13device_kernelINS_4gemm6kernel13GemmUniversalIN4cute5tupleIJiiiiEEENS1_10collective13CollectiveMmaINS1_35MainloopSm100TmaUmmaWarpSpecializedILi4ELi2ELi4ENS5_IJNS4_1CILi4EEESB_NSA_ILi1EEEEEEEENS5_IJNSA_ILi64EEENSA_ILi128EEESG_EEENS_6half_tENS5_IJlSC_lEEESI_SJ_NS4_8TiledMMAINS4_8MMA_AtomIJNS4_20SM100_MMA_F16BF16_SSISI_SI_fLi64ELi128ELNS4_4UMMA5MajorE0ELSO_0ELNSN_7ScaleInE0ELSP_0EEEEEENS4_6LayoutINS5_IJSC_SC_SC_EEENS5_IJNSA_ILi0EEESU_SU_EEEEENS5_IJNS4_10UnderscoreESX_SX_EEEEENS4_23SM90_TMA_LOAD_MULTICASTENS4_14ComposedLayoutINS4_7SwizzleILi3ELi4ELi3EEENS4_18smem_ptr_flag_bitsILi16EEENSS_INS5_IJNSA_ILi8EEESF_EEENS5_IJSF_SC_EEEEEEEvNS4_8identityES10_S1A_vS1B_EENS_8epilogue10collective18CollectiveEpilogueINS1D_23Sm100TmaWarpSpecializedILi4ELi2ELi16ELb1ELb0EEEJSH_NS5_IJNSS_ISF_SC_EENSS_INSA_ILi32EEESC_EEEEESI_SJ_SI_SJ_NS1D_6fusion15FusionCallbacksIS1H_NS1M_17LinearCombinationISI_fSI_fLNS_15FloatRoundStyleE2EEESH_S1L_JEEENS4_5SM1004TMEM4LOAD26SM100_TMEM_LOAD_16dp256b4xENS4_13SM90_TMA_LOADENS11_INS12_ILi2ELi4ELi3EEES15_NSS_INS5_IJS16_S1J_EEENS5_IJS1J_SC_EEEEEEENS4_17SM75_U32x4_LDSM_NENS4_14SM90_TMA_STOREES21_NS4_17SM90_U32x4_STSM_NENS4_39AutoVectorizingCopyWithAssumedAlignmentILi128EEEEEEvvEEEEvNT_6ParamsE:
[----:B------:R-:W1:Y:S01]  /*0000*/  LDC R1, c[0x0][0x37c] ;  /* 0x0000df00ff017b82 */ /* 0x000e620000000800 */
[----:B------:R-:W2:Y:S01]  /*0010*/  S2R R59, SR_TID.X ;  /* 0x00000000003b7919 */ /* 0x000ea20000002100 */
[----:B------:R-:W3:Y:S01]  /*0020*/  LDCU.64 UR8, c[0x0][0x890] ;  /* 0x00011200ff0877ac */ /* 0x000ee20008000a00 */
[----:B------:R-:W-:Y:S02]  /*0030*/  PRMT R49, RZ, 0x7610, R49 ;  /* 0x00007610ff317816 */ /* 0x000fe40000000031 */
[----:B------:R-:W-:Y:S02]  /*0040*/  ELECT P4, URZ, PT ;  /* 0x0000000000ff782f */ /* 0x000fe40003880000 */
[----:B---3--:R-:W-:-:S04]  /*0050*/  ISETP.NE.U32.AND P0, PT, RZ, UR8, PT ;  /* 0x00000008ff007c0c */ /* 0x008fc8000bf05070 */
[----:B------:R-:W-:Y:S02]  /*0060*/  ISETP.NE.AND.EX P1, PT, RZ, UR9, PT, P0 ;  /* 0x00000009ff007c0c */ /* 0x000fe4000bf25300 */
[----:B--2---:R-:W-:-:S05]  /*0070*/  SHF.R.U32.HI R50, RZ, 0x5, R59 ;  /* 0x00000005ff327819 */ /* 0x004fca000001163b */
[----:B------:R-:W2:Y:S02]  /*0080*/  SHFL.IDX PT, R0, R50, RZ, 0x1f ;  /* 0x00001fff32007589 */ /* 0x000ea400000e0000 */
[----:B--2---:R-:W-:-:S04]  /*0090*/  R2UR UR17, R0 ;  /* 0x00000000001172ca */ /* 0x004fc800000e0000 */
[----:B-1----:R-:W-:Y:S05]  /*00a0*/  @P1 BRA `(.L_x_0) ;  /* 0x0000000000301947 */ /* 0x002fea0003800000 */
[----:B------:R-:W1:Y:S02]  /*00b0*/  LDCU.64 UR4, c[0x0][0x888] ;  /* 0x00011100ff0477ac */ /* 0x000e640008000a00 */
[----:B-1----:R-:W-:-:S04]  /*00c0*/  UISETP.NE.U32.AND UP0, UPT, UR4, URZ, UPT ;  /* 0x000000ff0400728c */ /* 0x002fc8000bf05070 */
[----:B------:R-:W-:-:S09]  /*00d0*/  UISETP.NE.AND.EX UP0, UPT, UR5, URZ, UPT, UP0 ;  /* 0x000000ff0500728c */ /* 0x000fd2000bf05300 */
[----:B------:R-:W-:Y:S05]  /*00e0*/  BRA.U !UP0, `(.L_x_1) ;  /* 0x0000000108147547 */ /* 0x000fea000b800000 */
[----:B------:R-:W1:Y:S01]  /*00f0*/  LDC.64 R2, c[0x0][0x888] ;  /* 0x00022200ff027b82 */ /* 0x000e620000000a00 */
[----:B------:R-:W1:Y:S02]  /*0100*/  LDCU.64 UR4, c[0x0][0x358] ;  /* 0x00006b00ff0477ac */ /* 0x000e640008000a00 */
[----:B-1----:R1:W5:Y:S01]  /*0110*/  LDG.E R27, desc[UR4][R2.64] ;  /* 0x00000004021b7981 */ /* 0x002362000c1e1900 */
[----:B------:R-:W-:Y:S01]  /*0120*/  HFMA2 R49, -RZ, RZ, 0, 5.9604644775390625e-08 ;  /* 0x00000001ff317431 */ /* 0x000fe200000001ff */
[----:B------:R-:W-:Y:S05]  /*0130*/  BRA `(.L_x_0) ;  /* 0x00000000000c7947 */ /* 0x000fea0003800000 */
.L_x_1:
[----:B------:R-:W1:Y:S01]  /*0140*/  LDCU UR4, c[0x0][0x880] ;  /* 0x00011000ff0477ac */ /* 0x000e620008000800 */
[----:B------:R-:W-:Y:S01]  /*0150*/  HFMA2 R49, -RZ, RZ, 0, 5.9604644775390625e-08 ;  /* 0x00000001ff317431 */ /* 0x000fe200000001ff */
[----:B-1----:R-:W-:-:S07]  /*0160*/  MOV R27, UR4 ;  /* 0x00000004001b7c02 */ /* 0x002fce0008000f00 */
.L_x_0:
[----:B------:R-:W2:Y:S02]  /*0170*/  LDCU.64 UR4, c[0x0][0x8b0] ;  /* 0x00011600ff0477ac */ /* 0x000ea40008000a00 */
[----:B--2---:R-:W-:-:S04]  /*0180*/  UISETP.NE.U32.AND UP0, UPT, UR4, URZ, UPT ;  /* 0x000000ff0400728c */ /* 0x004fc8000bf05070 */
[----:B------:R-:W-:-:S09]  /*0190*/  UISETP.NE.AND.EX UP0, UPT, UR5, URZ, UPT, UP0 ;  /* 0x000000ff0500728c */ /* 0x000fd2000bf05300 */
[----:B------:R-:W-:Y:S05]  /*01a0*/  BRA.U UP0, `(.L_x_2) ;  /* 0x0000000100287547 */ /* 0x000fea000b800000 */
[----:B------:R-:W2:Y:S02]  /*01b0*/  LDCU.64 UR4, c[0x0][0x8a8] ;  /* 0x00011500ff0477ac */ /* 0x000ea40008000a00 */
[----:B--2---:R-:W-:-:S04]  /*01c0*/  UISETP.NE.U32.AND UP0, UPT, UR4, URZ, UPT ;  /* 0x000000ff0400728c */ /* 0x004fc8000bf05070 */
[----:B------:R-:W-:-:S09]  /*01d0*/  UISETP.NE.AND.EX UP0, UPT, UR5, URZ, UPT, UP0 ;  /* 0x000000ff0500728c */ /* 0x000fd2000bf05300 */
[----:B------:R-:W-:Y:S05]  /*01e0*/  BRA.U !UP0, `(.L_x_3) ;  /* 0x0000000108107547 */ /* 0x000fea000b800000 */
[----:B------:R-:W2:Y:S01]  /*01f0*/  LDC.64 R24, c[0x0][0x8a8] ;  /* 0x00022a00ff187b82 */ /* 0x000ea20000000a00 */
[----:B------:R-:W2:Y:S02]  /*0200*/  LDCU.64 UR4, c[0x0][0x358] ;  /* 0x00006b00ff0477ac */ /* 0x000ea40008000a00 */
[----:B--2---:R2:W5:Y:S01]  /*0210*/  LDG.E R24, desc[UR4][R24.64] ;  /* 0x0000000418187981 */ /* 0x004562000c1e1900 */
[----:B------:R-:W-:Y:S05]  /*0220*/  BRA `(.L_x_2) ;  /* 0x0000000000087947 */ /* 0x000fea0003800000 */
.L_x_3:
[----:B------:R-:W2:Y:S02]  /*0230*/  LDCU UR4, c[0x0][0x8a0] ;  /* 0x00011400ff0477ac */ /* 0x000ea40008000800 */
[----:B--2---:R-:W-:Y:S02]  /*0240*/  MOV R24, UR4 ;  /* 0x0000000400187c02 */ /* 0x004fe40008000f00 */
.L_x_2:
[----:B------:R-:W-:Y:S01]  /*0250*/  IMAD.U32 R0, RZ, RZ, UR17 ;  /* 0x00000011ff007e24 */ /* 0x000fe2000f8e00ff */
[----:B------:R-:W-:Y:S04]  /*0260*/  BSSY.RECONVERGENT B0, `(.L_x_4) ;  /* 0x000000c000007945 */ /* 0x000fe80003800200 */
[C---:B------:R-:W-:Y:S02]  /*0270*/  ISETP.NE.OR P2, PT, R0.reuse, 0x1, !P4 ;  /* 0x000000010000780c */ /* 0x040fe40006745670 */
[----:B------:R-:W-:-:S11]  /*0280*/  ISETP.NE.OR P1, PT, R0, 0x3, !P4 ;  /* 0x000000030000780c */ /* 0x000fd60006725670 */
[----:B------:R-:W-:Y:S05]  /*0290*/  @P2 BRA `(.L_x_5) ;  /* 0x0000000000202947 */ /* 0x000fea0003800000 */
[----:B------:R-:W3:Y:S02]  /*02a0*/  LDCU.64 UR4, c[0x0][0x348] ;  /* 0x00006900ff0477ac */ /* 0x000ee40008000a00 */
[----:B---3--:R-:W-:Y:S02]  /*02b0*/  UIADD3 UR6, UP1, UPT, UR4, 0x80, URZ ;  /* 0x0000008004067890 */ /* 0x008fe4000ff3e0ff */
[----:B------:R-:W-:Y:S02]  /*02c0*/  UIADD3 UR4, UP0, UPT, UR4, 0x180, URZ ;  /* 0x0000018004047890 */ /* 0x000fe4000ff1e0ff */
[----:B------:R-:W-:Y:S02]  /*02d0*/  UIADD3.X UR7, UPT, UPT, URZ, UR5, URZ, UP1, !UPT ;  /* 0x00000005ff077290 */ /* 0x000fe40008ffe4ff */
[----:B------:R-:W-:-:S07]  /*02e0*/  UIADD3.X UR5, UPT, UPT, URZ, UR5, URZ, UP0, !UPT ;  /* 0x00000005ff057290 */ /* 0x000fce00087fe4ff */
[----:B------:R3:W-:Y:S02]  /*02f0*/  UTMACCTL.PF [UR6] ;  /* 0x00000000060079b9 */ /* 0x0007e40008040000 */
[----:B------:R3:W-:Y:S02]  /*0300*/  UTMACCTL.PF [UR4] ;  /* 0x00000000040079b9 */ /* 0x0007e40008040000 */
[----:B---3--:R-:W-:Y:S01]  /*0310*/  NOP ;  /* 0x0000000000007918 */ /* 0x008fe20000000000 */
.L_x_5:
[----:B------:R-:W-:Y:S05]  /*0320*/  BSYNC.RECONVERGENT B0 ;  /* 0x0000000000007941 */ /* 0x000fea0003800200 */
.L_x_4:
[----:B------:R-:W-:Y:S04]  /*0330*/  BSSY.RECONVERGENT B0, `(.L_x_6) ;  /* 0x000000a000007945 */ /* 0x000fe80003800200 */
        /* <DEDUP_REMOVED lines=9> */
.L_x_7:
[----:B------:R-:W-:Y:S05]  /*03d0*/  BSYNC.RECONVERGENT B0 ;  /* 0x0000000000007941 */ /* 0x000fea0003800200 */
.L_x_6:
[----:B------:R-:W3:Y:S01]  /*03e0*/  LDCU.64 UR4, c[0x0][0x888] ;  /* 0x00011100ff0477ac */ /* 0x000ee20008000a00 */
[----:B------:R-:W-:Y:S01]  /*03f0*/  ISETP.NE.AND.EX P0, PT, RZ, UR9, PT, P0 ;  /* 0x00000009ff007c0c */ /* 0x000fe2000bf05300 */
[----:B------:R-:W-:Y:S01]  /*0400*/  UPLOP3.LUT UP3, UPT, UPT, UPT, UPT, 0x80, 0x8 ;  /* 0x000000000008789c */ /* 0x000fe20003f6f070 */
[----:B---3--:R-:W-:-:S04]  /*0410*/  ISETP.NE.U32.AND P1, PT, RZ, UR4, PT ;  /* 0x00000004ff007c0c */ /* 0x008fc8000bf25070 */
[----:B------:R-:W-:-:S13]  /*0420*/  ISETP.NE.AND.EX P1, PT, RZ, UR5, PT, P1 ;  /* 0x00000005ff007c0c */ /* 0x000fda000bf25310 */
[----:B------:R-:W-:Y:S05]  /*0430*/  @P1 BRA P0, `(.L_x_8) ;  /* 0x0000000000281947 */ /* 0x000fea0000000000 */
[----:B------:R-:W-:Y:S01]  /*0440*/  UISETP.NE.U32.AND UP0, UPT, UR8, URZ, UPT ;  /* 0x000000ff0800728c */ /* 0x000fe2000bf05070 */
[----:B-----5:R-:W-:Y:S01]  /*0450*/  FSETP.NEU.AND P0, PT, R27, RZ, PT ;  /* 0x000000ff1b00720b */ /* 0x020fe20003f0d000 */
[----:B------:R-:W-:Y:S02]  /*0460*/  UISETP.NE.U32.AND UP2, UPT, UR4, URZ, UPT ;  /* 0x000000ff0400728c */ /* 0x000fe4000bf45070 */
[----:B------:R-:W-:Y:S02]  /*0470*/  UISETP.NE.AND.EX UP1, UPT, UR9, URZ, UPT, UP0 ;  /* 0x000000ff0900728c */ /* 0x000fe4000bf25300 */
[----:B------:R-:W-:-:S04]  /*0480*/  UISETP.NE.AND.EX UP0, UPT, UR5, URZ, UPT, UP2 ;  /* 0x000000ff0500728c */ /* 0x000fc8000bf05320 */
[----:B------:R-:W-:-:S04]  /*0490*/  USEL UR4, URZ, 0xffffffff, UP0 ;  /* 0xffffffffff047887 */ /* 0x000fc80008000000 */
[----:B------:R-:W-:Y:S01]  /*04a0*/  VOTEU.ANY UP0, P0 ;  /* 0x0000000000ff7886 */ /* 0x000fe20000000100 */
[----:B------:R-:W-:-:S04]  /*04b0*/  @!UP1 USEL UR4, URZ, 0xffffffff, UP0 ;  /* 0xffffffffff049887 */ /* 0x000fc80008000000 */
[----:B------:R-:W-:-:S04]  /*04c0*/  ULOP3.LUT UR4, UR4, 0x1, URZ, 0xc0, !UPT ;  /* 0x0000000104047892 */ /* 0x000fc8000f8ec0ff */
[----:B------:R-:W-:-:S11]  /*04d0*/  UISETP.NE.U32.AND UP3, UPT, UR4, 0x1, UPT ;  /* 0x000000010400788c */ /* 0x000fd6000bf65070 */
.L_x_8:
[----:B-1----:R-:W1:Y:S01]  /*04e0*/  SHFL.IDX PT, R2, R50, RZ, 0x1f ;  /* 0x00001fff32027589 */ /* 0x002e6200000e0000 */
[----:B------:R-:W-:-:S04]  /*04f0*/  UISETP.NE.AND UP0, UPT, UR17, 0x2, UPT ;  /* 0x000000021100788c */ /* 0x000fc8000bf05270 */
[----:B------:R-:W-:Y:S01]  /*0500*/  USEL UR40, URZ, 0x1, UP0 ;  /* 0x00000001ff287887 */ /* 0x000fe20008000000 */
[----:B-1----:R-:W-:-:S13]  /*0510*/  ISETP.NE.AND P0, PT, R2, RZ, PT ;  /* 0x000000ff0200720c */ /* 0x002fda0003f05270 */
[----:B------:R-:W-:Y:S05]  /*0520*/  @P0 BRA `(.L_x_9) ;  /* 0x0000000000580947 */ /* 0x000fea0003800000 */
[----:B------:R-:W1:Y:S01]  /*0530*/  S2UR UR4, SR_CgaCtaId ;  /* 0x00000000000479c3 */ /* 0x000e620000008800 */
[----:B------:R-:W-:Y:S01]  /*0540*/  UMOV UR5, 0x400 ;  /* 0x0000040000057882 */ /* 0x000fe20000000000 */
[----:B------:R-:W-:Y:S01]  /*0550*/  UMOV UR8, 0x1 ;  /* 0x0000000100087882 */ /* 0x000fe20000000000 */
[----:B------:R-:W-:Y:S01]  /*0560*/  UMOV UR6, 0x7 ;  /* 0x0000000700067882 */ /* 0x000fe20000000000 */
[----:B------:R-:W-:-:S04]  /*0570*/  UIADD3 UR8, UPT, UPT, -UR8, 0x100000, URZ ;  /* 0x0010000008087890 */ /* 0x000fc8000fffe1ff */
[----:B------:R-:W-:Y:S02]  /*0580*/  USHF.L.U32 UR9, UR8, 0xb, URZ ;  /* 0x0000000b08097899 */ /* 0x000fe400080006ff */
[----:B------:R-:W-:Y:S02]  /*0590*/  USHF.L.U32 UR8, UR8, 0x1, URZ ;  /* 0x0000000108087899 */ /* 0x000fe400080006ff */
[----:B------:R-:W-:-:S04]  /*05a0*/  UIADD3 UR6, UPT, UPT, -UR6, 0x100000, URZ ;  /* 0x0010000006067890 */ /* 0x000fc8000fffe1ff */
[----:B------:R-:W-:Y:S02]  /*05b0*/  USHF.L.U32 UR7, UR6, 0xb, URZ ;  /* 0x0000000b06077899 */ /* 0x000fe400080006ff */
[----:B------:R-:W-:Y:S01]  /*05c0*/  USHF.L.U32 UR6, UR6, 0x1, URZ ;  /* 0x0000000106067899 */ /* 0x000fe200080006ff */
[----:B------:R-:W-:Y:S01]  /*05d0*/  ELECT P0, URZ, PT ;  /* 0x0000000000ff782f */ /* 0x000fe20003800000 */
[----:B-1----:R-:W-:Y:S01]  /*05e0*/  ULEA UR4, UR4, UR5, 0x18 ;  /* 0x0000000504047291 */ /* 0x002fe2000f8ec0ff */
[----:B------:R-:W1:Y:S11]  /*05f0*/  FENCE.VIEW.ASYNC.S ;  /* 0x00000000000073c6 */ /* 0x000e760000000000 */
[----:B-1----:R1:W3:Y:S01]  /*0600*/  SYNCS.EXCH.64 URZ, [UR4], UR8 ;  /* 0x0000000804ff75b2 */ /* 0x0022e20008000100 */
[----:B------:R1:W4:Y:S01]  /*0610*/  SYNCS.EXCH.64 URZ, [UR4+0x20], UR6 ;  /* 0x0000200604ff75b2 */ /* 0x0003220008000100 */
[----:B------:R1:W1:Y:S01]  /*0620*/  SYNCS.EXCH.64 URZ, [UR4+0x8], UR8 ;  /* 0x0000080804ff75b2 */ /* 0x0002620008000100 */
[----:B------:R1:W1:Y:S01]  /*0630*/  SYNCS.EXCH.64 URZ, [UR4+0x28], UR6 ;  /* 0x0000280604ff75b2 */ /* 0x0002620008000100 */
[----:B------:R1:W1:Y:S01]  /*0640*/  SYNCS.EXCH.64 URZ, [UR4+0x10], UR8 ;  /* 0x0000100804ff75b2 */ /* 0x0002620008000100 */
[----:B------:R1:W1:Y:S01]  /*0650*/  SYNCS.EXCH.64 URZ, [UR4+0x30], UR6 ;  /* 0x0000300604ff75b2 */ /* 0x0002620008000100 */
[----:B------:R1:W1:Y:S01]  /*0660*/  SYNCS.EXCH.64 URZ, [UR4+0x18], UR8 ;  /* 0x0000180804ff75b2 */ /* 0x0002620008000100 */
[----:B------:R1:W1:Y:S01]  /*0670*/  SYNCS.EXCH.64 URZ, [UR4+0x38], UR6 ;  /* 0x0000380604ff75b2 */ /* 0x0002620008000100 */
[----:B------:R-:W-:Y:S01]  /*0680*/  NOP ;  /* 0x0000000000007918 */ /* 0x000fe20000000000 */
.L_x_9:
[----:B------:R-:W2:Y:S01]  /*0690*/  SHFL.IDX PT, R2, R50, RZ, 0x1f ;  /* 0x00001fff32027589 */ /* 0x000ea200000e0000 */
[----:B------:R-:W-:Y:S01]  /*06a0*/  NOP ;  /* 0x0000000000007918 */ /* 0x000fe20000000000 */
[----:B--2---:R-:W-:-:S13]  /*06b0*/  ISETP.NE.AND P0, PT, R2, 0x1, PT ;  /* 0x000000010200780c */ /* 0x004fda0003f05270 */
[----:B------:R-:W-:Y:S05]  /*06c0*/  @P0 BRA `(.L_x_10) ;  /* 0x0000000000580947 */ /* 0x000fea0003800000 */
[----:B-1----:R-:W1:Y:S01]  /*06d0*/  S2UR UR4, SR_CgaCtaId ;  /* 0x00000000000479c3 */ /* 0x002e620000008800 */
        /* <DEDUP_REMOVED lines=12> */
[----:B-1----:R2:W1:Y:S01]  /*07a0*/  SYNCS.EXCH.64 URZ, [UR4+0x40], UR8 ;  /* 0x0000400804ff75b2 */ /* 0x0024620008000100 */
[----:B------:R2:W1:Y:S01]  /*07b0*/  SYNCS.EXCH.64 URZ, [UR4+0x60], UR6 ;  /* 0x0000600604ff75b2 */ /* 0x0004620008000100 */
[----:B------:R2:W1:Y:S01]  /*07c0*/  SYNCS.EXCH.64 URZ, [UR4+0x48], UR8 ;  /* 0x0000480804ff75b2 */ /* 0x0004620008000100 */
[----:B------:R2:W1:Y:S01]  /*07d0*/  SYNCS.EXCH.64 URZ, [UR4+0x68], UR6 ;  /* 0x0000680604ff75b2 */ /* 0x0004620008000100 */
[----:B------:R2:W1:Y:S01]  /*07e0*/  SYNCS.EXCH.64 URZ, [UR4+0x50], UR8 ;  /* 0x0000500804ff75b2 */ /* 0x0004620008000100 */
[----:B------:R2:W1:Y:S01]  /*07f0*/  SYNCS.EXCH.64 URZ, [UR4+0x70], UR6 ;  /* 0x0000700604ff75b2 */ /* 0x0004620008000100 */
[----:B------:R2:W1:Y:S01]  /*0800*/  SYNCS.EXCH.64 URZ, [UR4+0x58], UR8 ;  /* 0x0000580804ff75b2 */ /* 0x0004620008000100 */
[----:B------:R2:W1:Y:S02]  /*0810*/  SYNCS.EXCH.64 URZ, [UR4+0x78], UR6 ;  /* 0x0000780604ff75b2 */ /* 0x0004640008000100 */
[----:B--2---:R-:W-:Y:S01]  /*0820*/  NOP ;  /* 0x0000000000007918 */ /* 0x004fe20000000000 */
.L_x_10:
[----:B------:R-:W2:Y:S01]  /*0830*/  SHFL.IDX PT, R2, R50, RZ, 0x1f ;  /* 0x00001fff32027589 */ /* 0x000ea200000e0000 */
[----:B------:R-:W-:Y:S01]  /*0840*/  NOP ;  /* 0x0000000000007918 */ /* 0x000fe20000000000 */
[----:B--2---:R-:W-:-:S13]  /*0850*/  ISETP.NE.AND P0, PT, R2, 0x3, PT ;  /* 0x000000030200780c */ /* 0x004fda0003f05270 */
[----:B------:R-:W-:Y:S05]  /*0860*/  @P0 BRA `(.L_x_11) ;  /* 0x0000000000300947 */ /* 0x000fea0003800000 */
[----:B-1----:R-:W1:Y:S01]  /*0870*/  S2UR UR4, SR_CgaCtaId ;  /* 0x00000000000479c3 */ /* 0x002e620000008800 */
[----:B------:R-:W-:Y:S01]  /*0880*/  UMOV UR6, 0x400 ;  /* 0x0000040000067882 */ /* 0x000fe20000000000 */
[----:B------:R-:W-:Y:S01]  /*0890*/  UMOV UR5, 0x20 ;  /* 0x0000002000057882 */ /* 0x000fe20000000000 */
[----:B------:R-:W-:Y:S01]  /*08a0*/  ELECT P0, URZ, PT ;  /* 0x0000000000ff782f */ /* 0x000fe20003800000 */
[----:B-1----:R-:W-:Y:S02]  /*08b0*/  ULEA UR6, UR4, UR6, 0x18 ;  /* 0x0000000604067291 */ /* 0x002fe4000f8ec0ff */
[----:B------:R-:W-:-:S04]  /*08c0*/  UIADD3 UR4, UPT, UPT, -UR5, 0x100000, URZ ;  /* 0x0010000005047890 */ /* 0x000fc8000fffe1ff */
[----:B------:R-:W-:Y:S02]  /*08d0*/  USHF.L.U32 UR5, UR4, 0xb, URZ ;  /* 0x0000000b04057899 */ /* 0x000fe400080006ff */
[----:B------:R-:W-:Y:S01]  /*08e0*/  USHF.L.U32 UR4, UR4, 0x1, URZ ;  /* 0x0000000104047899 */ /* 0x000fe200080006ff */
[----:B------:R-:W1:Y:S11]  /*08f0*/  FENCE.VIEW.ASYNC.S ;  /* 0x00000000000073c6 */ /* 0x000e760000000000 */
[----:B-1----:R2:W1:Y:S01]  /*0900*/  SYNCS.EXCH.64 URZ, [UR6+0x80], UR4 ;  /* 0x0000800406ff75b2 */ /* 0x0024620008000100 */
[----:B------:R2:W1:Y:S02]  /*0910*/  SYNCS.EXCH.64 URZ, [UR6+0x88], UR4 ;  /* 0x0000880406ff75b2 */ /* 0x0004640008000100 */
[----:B--2---:R-:W-:Y:S01]  /*0920*/  NOP ;  /* 0x0000000000007918 */ /* 0x004fe20000000000 */
.L_x_11:
[----:B------:R-:W2:Y:S01]  /*0930*/  SHFL.IDX PT, R2, R50, RZ, 0x1f ;  /* 0x00001fff32027589 */ /* 0x000ea200000e0000 */
[----:B------:R-:W-:Y:S01]  /*0940*/  NOP ;  /* 0x0000000000007918 */ /* 0x000fe20000000000 */
[----:B--2---:R-:W-:-:S13]  /*0950*/  ISETP.NE.AND P0, PT, R2, 0x4, PT ;  /* 0x000000040200780c */ /* 0x004fda0003f05270 */
[----:B------:R-:W-:Y:S05]  /*0960*/  @P0 BRA `(.L_x_12) ;  /* 0x00000000004c0947 */ /* 0x000fea0003800000 */
[----:B-1----:R-:W1:Y:S01]  /*0970*/  S2UR UR6, SR_CgaCtaId ;  /* 0x00000000000679c3 */ /* 0x002e620000008800 */
[----:B------:R-:W-:Y:S01]  /*0980*/  UMOV UR4, 0xe20 ;  /* 0x00000e2000047882 */ /* 0x000fe20000000000 */
[----:B------:R-:W-:Y:S01]  /*0990*/  UMOV UR5, 0x400 ;  /* 0x0000040000057882 */ /* 0x000fe20000000000 */
[----:B------:R-:W-:Y:S01]  /*09a0*/  USEL UR4, UR4, 0xc20, UP3 ;  /* 0x00000c2004047887 */ /* 0x000fe20009800000 */
[----:B------:R-:W-:Y:S01]  /*09b0*/  UMOV UR8, 0x1 ;  /* 0x0000000100087882 */ /* 0x000fe20000000000 */
[----:B------:R-:W-:Y:S01]  /*09c0*/  ELECT P0, URZ, PT ;  /* 0x0000000000ff782f */ /* 0x000fe20003800000 */
[----:B------:R-:W-:-:S04]  /*09d0*/  UIADD3 UR8, UPT, UPT, -UR8, 0x100000, URZ ;  /* 0x0010000008087890 */ /* 0x000fc8000fffe1ff */
[----:B------:R-:W-:Y:S02]  /*09e0*/  USHF.L.U32 UR9, UR8, 0xb, URZ ;  /* 0x0000000b08097899 */ /* 0x000fe400080006ff */
[----:B------:R-:W-:Y:S02]  /*09f0*/  USHF.L.U32 UR8, UR8, 0x1, URZ ;  /* 0x0000000108087899 */ /* 0x000fe400080006ff */
[----:B-1----:R-:W-:Y:S02]  /*0a00*/  ULEA UR6, UR6, UR5, 0x18 ;  /* 0x0000000506067291 */ /* 0x002fe4000f8ec0ff */
[----:B------:R-:W-:-:S04]  /*0a10*/  UIADD3 UR4, UPT, UPT, -UR4, 0x100000, URZ ;  /* 0x0010000004047890 */ /* 0x000fc8000fffe1ff */
[----:B------:R-:W-:Y:S02]  /*0a20*/  USHF.L.U32 UR5, UR4, 0xb, URZ ;  /* 0x0000000b04057899 */ /* 0x000fe400080006ff */
[----:B------:R-:W-:Y:S01]  /*0a30*/  USHF.L.U32 UR4, UR4, 0x1, URZ ;  /* 0x0000000104047899 */ /* 0x000fe200080006ff */
[----:B------:R-:W1:Y:S03]  /*0a40*/  FENCE.VIEW.ASYNC.S ;  /* 0x00000000000073c6 */ /* 0x000e660000000000 */
[----:B-1----:R2:W1:Y:S08]  /*0a50*/  SYNCS.EXCH.64 URZ, [UR6+0x90], UR8 ;  /* 0x0000900806ff75b2 */ /* 0x0024700008000100 */
[----:B------:R2:W1:Y:S01]  /*0a60*/  SYNCS.EXCH.64 URZ, [UR6+0xa0], UR4 ;  /* 0x0000a00406ff75b2 */ /* 0x0004620008000100 */
[----:B------:R2:W1:Y:S01]  /*0a70*/  SYNCS.EXCH.64 URZ, [UR6+0x98], UR8 ;  /* 0x0000980806ff75b2 */ /* 0x0004620008000100 */
[----:B------:R2:W1:Y:S02]  /*0a80*/  SYNCS.EXCH.64 URZ, [UR6+0xa8], UR4 ;  /* 0x0000a80406ff75b2 */ /* 0x0004640008000100 */
[----:B--2---:R-:W-:Y:S01]  /*0a90*/  NOP ;  /* 0x0000000000007918 */ /* 0x004fe20000000000 */
.L_x_12:
        /* <DEDUP_REMOVED lines=26> */
.L_x_13:
[----:B------:R-:W2:Y:S01]  /*0c40*/  SHFL.IDX PT, R2, R50, RZ, 0x1f ;  /* 0x00001fff32027589 */ /* 0x000ea200000e0000 */
[----:B------:R-:W1:Y:S01]  /*0c50*/  S2UR UR52, SR_CgaCtaId ;  /* 0x00000000003479c3 */ /* 0x000e620000008800 */
[----:B------:R-:W-:Y:S01]  /*0c60*/  NOP ;  /* 0x0000000000007918 */ /* 0x000fe20000000000 */
[----:B--2---:R-:W-:-:S13]  /*0c70*/  ISETP.NE.AND P0, PT, R2, 0x3, PT ;  /* 0x000000030200780c */ /* 0x004fda0003f05270 */
[----:B-1----:R-:W-:Y:S05]  /*0c80*/  @P0 BRA `(.L_x_14) ;  /* 0x0000000000340947 */ /* 0x002fea0003800000 */
[----:B------:R-:W-:Y:S01]  /*0c90*/  UMOV UR4, 0x400 ;  /* 0x0000040000047882 */ /* 0x000fe20000000000 */
[----:B------:R-:W-:Y:S01]  /*0ca0*/  UMOV UR6, 0x20 ;  /* 0x0000002000067882 */ /* 0x000fe20000000000 */
[----:B------:R-:W-:Y:S02]  /*0cb0*/  ULEA UR4, UR52, UR4, 0x18 ;  /* 0x0000000434047291 */ /* 0x000fe4000f8ec0ff */
[----:B------:R-:W-:-:S04]  /*0cc0*/  UIADD3 UR6, UPT, UPT, -UR6, 0x100000, URZ ;  /* 0x0010000006067890 */ /* 0x000fc8000fffe1ff */
[----:B------:R-:W-:Y:S02]  /*0cd0*/  USHF.L.U32 UR7, UR6, 0xb, URZ ;  /* 0x0000000b06077899 */ /* 0x000fe400080006ff */
[----:B------:R-:W-:Y:S01]  /*0ce0*/  USHF.L.U32 UR6, UR6, 0x1, URZ ;  /* 0x0000000106067899 */ /* 0x000fe200080006ff */
[----:B------:R-:W-:Y:S01]  /*0cf0*/  ELECT P0, URZ, PT ;  /* 0x0000000000ff782f */ /* 0x000fe20003800000 */
[----:B------:R-:W1:Y:S10]  /*0d00*/  FENCE.VIEW.ASYNC.S ;  /* 0x00000000000073c6 */ /* 0x000e740000000000 */
[----:B-1----:R1:W2:Y:S01]  /*0d10*/  SYNCS.EXCH.64 URZ, [UR4+0xf0], UR6 ;  /* 0x0000f00604ff75b2 */ /* 0x0022a20008000100 */
[----:B------:R1:W1:Y:S01]  /*0d20*/  SYNCS.EXCH.64 URZ, [UR4+0x100], UR6 ;  /* 0x0001000604ff75b2 */ /* 0x0002620008000100 */
[----:B------:R1:W1:Y:S01]  /*0d30*/  SYNCS.EXCH.64 URZ, [UR4+0xf8], UR6 ;  /* 0x0000f80604ff75b2 */ /* 0x0002620008000100 */
[----:B------:R1:W1:Y:S01]  /*0d40*/  SYNCS.EXCH.64 URZ, [UR4+0x108], UR6 ;  /* 0x0001080604ff75b2 */ /* 0x0002620008000100 */
[----:B------:R-:W-:Y:S01]  /*0d50*/  NOP ;  /* 0x0000000000007918 */ /* 0x000fe20000000000 */
.L_x_14:
[----:B------:R-:W3:Y:S01]  /*0d60*/  LDCU UR29, c[0x0][0x36c] ;  /* 0x00006d80ff1d77ac */ /* 0x000ee20008000800 */
[----:B------:R-:W-:Y:S01]  /*0d70*/  ISETP.NE.OR P4, PT, R0, 0x2, !P4 ;  /* 0x000000020000780c */ /* 0x000fe20006785670 */
[----:B------:R-:W-:Y:S01]  /*0d80*/  NOP ;  /* 0x0000000000007918 */ /* 0x000fe20000000000 */
[----:B------:R-:W-:Y:S01]  /*0d90*/  LOP3.LUT R0, R59, 0x1f, RZ, 0xc0, !PT ;  /* 0x0000001f3b007812 */ /* 0x000fe200078ec0ff */
[----:B------:R-:W-:Y:S02]  /*0da0*/  UISETP.NE.AND UP4, UPT, UR17, URZ, UPT ;  /* 0x000000ff1100728c */ /* 0x000fe4000bf85270 */
[----:B---3--:R-:W-:-:S09]  /*0db0*/  UISETP.EQ.U32.AND UP0, UPT, UR29, 0x1, UPT ;  /* 0x000000011d00788c */ /* 0x008fd2000bf02070 */
[----:B------:R-:W-:Y:S05]  /*0dc0*/  BRA.U !UP0, `(.L_x_15) ;  /* 0x0000000108087547 */ /* 0x000fea000b800000 */
[----:B-12-4-:R-:W-:Y:S01]  /*0dd0*/  UCGABAR_ARV ;  /* 0x00000000000079c7 */ /* 0x016fe20008000000 */
[----:B------:R-:W-:Y:S05]  /*0de0*/  BRA `(.L_x_16) ;  /* 0x0000000000047947 */ /* 0x000fea0003800000 */
.L_x_15:
[----:B-12-4-:R-:W-:Y:S01]  /*0df0*/  NOP ;  /* 0x0000000000007918 */ /* 0x016fe20000000000 */
.L_x_16:
[----:B------:R-:W1:Y:S01]  /*0e00*/  S2UR UR9, SR_CTAID.Y ;  /* 0x00000000000979c3 */ /* 0x000e620000002600 */
[----:B------:R-:W-:-:S05]  /*0e10*/  CS2R.32 R51, SR_CgaSize ;  /* 0x0000000000337805 */ /* 0x000fca0000008a00 */
[----:B------:R-:W-:-:S05]  /*0e20*/  IMAD R51, R51, -0xa0, RZ ;  /* 0xffffff6033337824 */ /* 0x000fca00078e02ff */
[----:B------:R-:W-:-:S14]  /*0e30*/  R2UR UR5, R51 ;  /* 0x00000000330572ca */ /* 0x000fdc00000e0000 */
[----:B------:R-:W2:Y:S01]  /*0e40*/  LDCU UR5, c[0x0][UR5+0x2b4] ;  /* 0x00005680050577ac */ /* 0x000ea20008000800 */
[----:B------:R-:W-:-:S05]  /*0e50*/  CS2R.32 R51, SR_CgaSize ;  /* 0x0000000000337805 */ /* 0x000fca0000008a00 */
[----:B------:R-:W-:-:S05]  /*0e60*/  IMAD R51, R51, -0xa0, RZ ;  /* 0xffffff6033337824 */ /* 0x000fca00078e02ff */
[----:B------:R-:W-:-:S14]  /*0e70*/  R2UR UR4, R51 ;  /* 0x00000000330472ca */ /* 0x000fdc00000e0000 */
[----:B------:R-:W3:Y:S01]  /*0e80*/  LDCU UR4, c[0x0][UR4+0x2b0] ;  /* 0x00005600040477ac */ /* 0x000ee20008000800 */
[----:B------:R-:W4:Y:S01]  /*0e90*/  S2UR UR8, SR_CTAID.X ;  /* 0x00000000000879c3 */ /* 0x000f220000002500 */
[----:B------:R-:W-:-:S05]  /*0ea0*/  CS2R.32 R51, SR_CgaSize ;  /* 0x0000000000337805 */ /* 0x000fca0000008a00 */
[----:B------:R-:W-:-:S05]  /*0eb0*/  IMAD R51, R51, -0xa0, RZ ;  /* 0xffffff6033337824 */ /* 0x000fca00078e02ff */
[----:B------:R-:W-:-:S14]  /*0ec0*/  R2UR UR10, R51 ;  /* 0x00000000330a72ca */ /* 0x000fdc00000e0000 */
[----:B------:R-:W3:Y:S01]  /*0ed0*/  LDCU UR10, c[0x0][UR10+0x2a4] ;  /* 0x000054800a0a77ac */ /* 0x000ee20008000800 */
[----:B------:R-:W-:Y:S01]  /*0ee0*/  ULOP3.LUT UR55, UR52, 0x3, URZ, 0xc0, !UPT ;  /* 0x0000000334377892 */ /* 0x000fe2000f8ec0ff */
[----:B------:R-:W-:-:S05]  /*0ef0*/  CS2R.32 R51, SR_CgaSize ;  /* 0x0000000000337805 */ /* 0x000fca0000008a00 */
[----:B------:R-:W-:-:S05]  /*0f00*/  IMAD R51, R51, -0xa0, RZ ;  /* 0xffffff6033337824 */ /* 0x000fca00078e02ff */
[----:B------:R-:W-:-:S14]  /*0f10*/  R2UR UR63, R51 ;  /* 0x00000000333f72ca */ /* 0x000fdc00000e0000 */
[----:B------:R-:W3:Y:S01]  /*0f20*/  LDCU UR63, c[0x0][UR63+0x2a0] ;  /* 0x000054003f3f77ac */ /* 0x000ee20008000800 */
[----:B------:R-:W3:Y:S01]  /*0f30*/  S2UR UR36, SR_CTAID.Z ;  /* 0x00000000002479c3 */ /* 0x000ee20000002700 */
[----:B------:R-:W3:Y:S01]  /*0f40*/  LDCU UR26, c[0x0][0xb24] ;  /* 0x00016480ff1a77ac */ /* 0x000ee20008000800 */
[----:B------:R-:W-:Y:S01]  /*0f50*/  UISETP.GT.U32.AND UP1, UPT, UR55, 0xffff, UPT ;  /* 0x0000ffff3700788c */ /* 0x000fe2000bf24070 */
[----:B-1----:R-:W-:Y:S01]  /*0f60*/  I2FP.F32.U32 R2, UR9 ;  /* 0x0000000900027c45 */ /* 0x002fe20008201000 */
[----:B------:R-:W-:Y:S01]  /*0f70*/  UMOV UR30, 0xf ;  /* 0x0000000f001e7882 */ /* 0x000fe20000000000 */
[----:B------:R-:W-:Y:S01]  /*0f80*/  UMOV UR31, 0x1111 ;  /* 0x00001111001f7882 */ /* 0x000fe20000000000 */
[----:B------:R-:W-:Y:S02]  /*0f90*/  USHF.L.U32 UR38, UR52, 0x8, URZ ;  /* 0x0000000834267899 */ /* 0x000fe400080006ff */
[----:B--2---:R-:W-:Y:S01]  /*0fa0*/  FMUL R2, R2, UR5 ;  /* 0x0000000502027c20 */ /* 0x004fe20008400000 */
[----:B------:R-:W-:Y:S01]  /*0fb0*/  USEL UR5, UR55, 0xffff, !UP1 ;  /* 0x0000ffff37057887 */ /* 0x000fe2000c800000 */
[----:B----4-:R-:W-:Y:S01]  /*0fc0*/  I2FP.F32.U32 R3, UR8 ;  /* 0x0000000800037c45 */ /* 0x010fe20008201000 */
[----:B------:R-:W-:-:S03]  /*0fd0*/  USHF.L.U32 UR37, UR52, 0xb, URZ ;  /* 0x0000000b34257899 */ /* 0x000fc600080006ff */
[----:B------:R-:W1:Y:S01]  /*0fe0*/  F2I.U32.TRUNC.NTZ R2, R2 ;  /* 0x0000000200027305 */ /* 0x000e62000020f000 */
[----:B------:R-:W-:Y:S01]  /*0ff0*/  ULOP3.LUT UR5, UR5, 0xffff, URZ, 0xc0, !UPT ;  /* 0x0000ffff05057892 */ /* 0x000fe2000f8ec0ff */
[----:B---3--:R-:W-:Y:S01]  /*1000*/  FMUL R3, R3, UR4 ;  /* 0x0000000403037c20 */ /* 0x008fe20008400000 */
[----:B------:R-:W-:Y:S02]  /*1010*/  ULOP3.LUT UR4, UR52, 0xc, URZ, 0xc0, !UPT ;  /* 0x0000000c34047892 */ /* 0x000fe4000f8ec0ff */
[----:B------:R-:W-:Y:S02]  /*1020*/  USHF.L.U32 UR31, UR31, UR5, URZ ;  /* 0x000000051f1f7299 */ /* 0x000fe400080006ff */
[----:B------:R-:W-:Y:S01]  /*1030*/  UISETP.GT.U32.AND UP0, UPT, UR4, 0xffff, UPT ;  /* 0x0000ffff0400788c */ /* 0x000fe2000bf04070 */
[----:B------:R-:W2:Y:S01]  /*1040*/  F2I.U32.TRUNC.NTZ R3, R3 ;  /* 0x0000000300037305 */ /* 0x000ea2000020f000 */
[----:B------:R-:W-:Y:S02]  /*1050*/  USHF.R.U32.HI UR27, URZ, 0x2, UR52 ;  /* 0x00000002ff1b7899 */ /* 0x000fe40008011634 */
[----:B------:R-:W-:Y:S01]  /*1060*/  USEL UR4, UR4, 0xffff, !UP0 ;  /* 0x0000ffff04047887 */ /* 0x000fe2000c000000 */
[----:B------:R-:W3:Y:S01]  /*1070*/  LDCU UR42, c[0x0][0xb24] ;  /* 0x00016480ff2a77ac */ /* 0x000ee20008000800 */
[----:B-1----:R-:W-:-:S02]  /*1080*/  R2UR UR6, R2 ;  /* 0x00000000020672ca */ /* 0x002fc400000e0000 */
[----:B------:R-:W-:Y:S01]  /*1090*/  ULOP3.LUT UR4, UR4, 0xffff, URZ, 0xc0, !UPT ;  /* 0x0000ffff04047892 */ /* 0x000fe2000f8ec0ff */
[----:B------:R-:W-:Y:S01]  /*10a0*/  PRMT R2, RZ, 0x7610, R2 ;  /* 0x00007610ff027816 */ /* 0x000fe20000000002 */
[----:B------:R-:W1:Y:S01]  /*10b0*/  LDCU UR28, c[0x0][0xb30] ;  /* 0x00016600ff1c77ac */ /* 0x000e620008000800 */
[----:B--2---:R-:W-:Y:S01]  /*10c0*/  R2UR UR7, R3 ;  /* 0x00000000030772ca */ /* 0x004fe200000e0000 */
[----:B------:R-:W-:Y:S02]  /*10d0*/  USHF.L.U32 UR30, UR30, UR4, URZ ;  /* 0x000000041e1e7299 */ /* 0x000fe400080006ff */
[----:B------:R-:W-:-:S05]  /*10e0*/  UISETP.NE.AND UP6, UPT, UR17, 0x2, UPT ;  /* 0x000000021100788c */ /* 0x000fca000bfc5270 */
[----:B------:R-:W-:Y:S02]  /*10f0*/  UIADD3 UR4, UPT, UPT, -UR6, URZ, URZ ;  /* 0x000000ff06047290 */ /* 0x000fe4000fffe1ff */
[----:B------:R-:W-:Y:S02]  /*1100*/  ULOP3.LUT UR38, UR38, 0xc00, URZ, 0xc0, !UPT ;  /* 0x00000c0026267892 */ /* 0x000fe4000f8ec0ff */
[----:B------:R-:W-:Y:S02]  /*1110*/  UIMAD UR4, UR10, UR4, UR9 ;  /* 0x000000040a0472a4 */ /* 0x000fe4000f8e0209 */
[----:B------:R-:W-:Y:S02]  /*1120*/  ULOP3.LUT UR37, UR37, 0x1800, URZ, 0xc0, !UPT ;  /* 0x0000180025257892 */ /* 0x000fe4000f8ec0ff */
[----:B------:R-:W-:Y:S02]  /*1130*/  UIADD3 UR5, UPT, UPT, -UR7, URZ, URZ ;  /* 0x000000ff07057290 */ /* 0x000fe4000fffe1ff */
[----:B------:R-:W-:Y:S01]  /*1140*/  IMAD.U32 R51, RZ, RZ, UR4 ;  /* 0x00000004ff337e24 */ /* 0x000fe2000f8e00ff */
[----:B------:R-:W-:Y:S01]  /*1150*/  UISETP.GE.AND UP5, UPT, UR26, 0x1, UPT ;  /* 0x000000011a00788c */ /* 0x000fe2000bfa6270 */
[----:B------:R-:W-:Y:S01]  /*1160*/  UMOV UR16, UR8 ;  /* 0x0000000800107c82 */ /* 0x000fe20008000000 */
[----:B------:R-:W-:Y:S01]  /*1170*/  UMOV UR20, UR9 ;  /* 0x0000000900147c82 */ /* 0x000fe20008000000 */
[----:B------:R-:W-:Y:S01]  /*1180*/  UIMAD UR63, UR63, UR5, UR8 ;  /* 0x000000053f3f72a4 */ /* 0x000fe2000f8e0208 */
[----:B-1-3--:R-:W-:Y:S11]  /*1190*/  BRA.U UP4, `(.L_x_17) ;  /* 0x0000000104c87547 */ /* 0x00aff6000b800000 */
[----:B------:R-:W-:-:S13]  /*11a0*/  R2UR UR4, R51 ;  /* 0x00000000330472ca */ /* 0x000fda00000e0000 */
[----:B------:R-:W-:Y:S02]  /*11b0*/  UISETP.NE.AND UP0, UPT, UR4, URZ, UPT ;  /* 0x000000ff0400728c */ /* 0x000fe4000bf05270 */
[----:B------:R-:W-:Y:S02]  /*11c0*/  UISETP.NE.AND UP2, UPT, UR4, 0x1, UPT ;  /* 0x000000010400788c */ /* 0x000fe4000bf45270 */
[----:B------:R-:W-:Y:S02]  /*11d0*/  UISETP.NE.AND UP1, UPT, UR63, URZ, UP0 ;  /* 0x000000ff3f00728c */ /* 0x000fe40008725270 */
[----:B------:R-:W-:Y:S02]  /*11e0*/  USEL UR6, URZ, 0x2, UP0 ;  /* 0x00000002ff067887 */ /* 0x000fe40008000000 */
[----:B------:R-:W-:Y:S02]  /*11f0*/  USEL UR9, URZ, 0x1, UP1 ;  /* 0x00000001ff097887 */ /* 0x000fe40008800000 */
[----:B------:R-:W-:-:S02]  /*1200*/  UISETP.NE.AND UP1, UPT, UR4, 0x2, UPT ;  /* 0x000000020400788c */ /* 0x000fc4000bf25270 */
[----:B------:R-:W-:Y:S02]  /*1210*/  USEL UR12, URZ, 0x4, UP0 ;  /* 0x00000004ff0c7887 */ /* 0x000fe40008000000 */
[----:B------:R-:W-:Y:S02]  /*1220*/  USEL UR18, URZ, 0x8, UP0 ;  /* 0x00000008ff127887 */ /* 0x000fe40008000000 */
[----:B------:R-:W-:Y:S02]  /*1230*/  UISETP.NE.AND UP0, UPT, UR4, 0x3, UPT ;  /* 0x000000030400788c */ /* 0x000fe4000bf05270 */
[----:B------:R-:W-:Y:S02]  /*1240*/  USEL UR4, URZ, 0x100, UP1 ;  /* 0x00000100ff047887 */ /* 0x000fe40008800000 */
[----:B------:R-:W-:Y:S02]  /*1250*/  USEL UR10, URZ, 0x200, UP1 ;  /* 0x00000200ff0a7887 */ /* 0x000fe40008800000 */
[----:B------:R-:W-:-:S02]  /*1260*/  USEL UR14, URZ, 0x400, UP1 ;  /* 0x00000400ff0e7887 */ /* 0x000fc40008800000 */
[----:B------:R-:W-:Y:S02]  /*1270*/  USEL UR21, URZ, 0x800, UP1 ;  /* 0x00000800ff157887 */ /* 0x000fe40008800000 */
[----:B------:R-:W-:Y:S02]  /*1280*/  USEL UR5, URZ, 0x10, UP2 ;  /* 0x00000010ff057887 */ /* 0x000fe40009000000 */
[----:B------:R-:W-:Y:S02]  /*1290*/  UISETP.NE.AND UP1, UPT, UR63, URZ, UPT ;  /* 0x000000ff3f00728c */ /* 0x000fe4000bf25270 */
[----:B------:R-:W-:Y:S02]  /*12a0*/  USEL UR7, URZ, 0x1000, UP0 ;  /* 0x00001000ff077887 */ /* 0x000fe40008000000 */
[----:B------:R-:W-:Y:S02]  /*12b0*/  USEL UR11, URZ, 0x2000, UP0 ;  /* 0x00002000ff0b7887 */ /* 0x000fe40008000000 */
[----:B------:R-:W-:-:S02]  /*12c0*/  USEL UR15, URZ, 0x4000, UP0 ;  /* 0x00004000ff0f7887 */ /* 0x000fc40008000000 */
[----:B------:R-:W-:Y:S02]  /*12d0*/  USEL UR22, URZ, 0x8000, UP0 ;  /* 0x00008000ff167887 */ /* 0x000fe40008000000 */
[----:B------:R-:W-:Y:S02]  /*12e0*/  UISETP.NE.AND UP0, UPT, UR63, 0x1, UPT ;  /* 0x000000013f00788c */ /* 0x000fe4000bf05270 */
[----:B------:R-:W-:Y:S02]  /*12f0*/  USEL UR5, UR5, 0x10, UP1 ;  /* 0x0000001005057887 */ /* 0x000fe40008800000 */
[----:B------:R-:W-:Y:S02]  /*1300*/  USEL UR4, UR4, 0x100, UP1 ;  /* 0x0000010004047887 */ /* 0x000fe40008800000 */
[----:B------:R-:W-:Y:S02]  /*1310*/  USEL UR8, URZ, 0x20, UP2 ;  /* 0x00000020ff087887 */ /* 0x000fe40009000000 */
[----:B------:R-:W-:-:S02]  /*1320*/  USEL UR7, UR7, 0x1000, UP1 ;  /* 0x0000100007077887 */ /* 0x000fc40008800000 */
[----:B------:R-:W-:Y:S02]  /*1330*/  USEL UR6, UR6, 0x2, UP0 ;  /* 0x0000000206067887 */ /* 0x000fe40008000000 */
[----:B------:R-:W-:Y:S02]  /*1340*/  UIADD3 UR4, UPT, UPT, UR4, UR5, UR9 ;  /* 0x0000000504047290 */ /* 0x000fe4000fffe009 */
[----:B------:R-:W-:Y:S02]  /*1350*/  UISETP.NE.AND UP1, UPT, UR63, 0x2, UPT ;  /* 0x000000023f00788c */ /* 0x000fe4000bf25270 */
[----:B------:R-:W-:Y:S02]  /*1360*/  USEL UR8, UR8, 0x20, UP0 ;  /* 0x0000002008087887 */ /* 0x000fe40008000000 */
[----:B------:R-:W-:Y:S02]  /*1370*/  USEL UR5, UR10, 0x200, UP0 ;  /* 0x000002000a057887 */ /* 0x000fe40008000000 */
[----:B------:R-:W-:-:S02]  /*1380*/  UIADD3 UR4, UPT, UPT, UR6, UR7, UR4 ;  /* 0x0000000706047290 */ /* 0x000fc4000fffe004 */
[----:B------:R-:W-:Y:S02]  /*1390*/  USEL UR13, URZ, 0x40, UP2 ;  /* 0x00000040ff0d7887 */ /* 0x000fe40009000000 */
[----:B------:R-:W-:Y:S02]  /*13a0*/  USEL UR9, UR11, 0x2000, UP0 ;  /* 0x000020000b097887 */ /* 0x000fe40008000000 */
[----:B------:R-:W-:Y:S02]  /*13b0*/  USEL UR7, UR12, 0x4, UP1 ;  /* 0x000000040c077887 */ /* 0x000fe40008800000 */
[----:B------:R-:W-:Y:S02]  /*13c0*/  UIADD3 UR4, UPT, UPT, UR5, UR8, UR4 ;  /* 0x0000000805047290 */ /* 0x000fe4000fffe004 */
[----:B------:R-:W-:Y:S02]  /*13d0*/  UISETP.NE.AND UP0, UPT, UR63, 0x3, UPT ;  /* 0x000000033f00788c */ /* 0x000fe4000bf05270 */
[----:B------:R-:W-:-:S02]  /*13e0*/  USEL UR6, UR13, 0x40, UP1 ;  /* 0x000000400d067887 */ /* 0x000fc40008800000 */
[----:B------:R-:W-:Y:S02]  /*13f0*/  USEL UR5, UR14, 0x400, UP1 ;  /* 0x000004000e057887 */ /* 0x000fe40008800000 */
[----:B------:R-:W-:Y:S02]  /*1400*/  UIADD3 UR4, UPT, UPT, UR7, UR9, UR4 ;  /* 0x0000000907047290 */ /* 0x000fe4000fffe004 */
[----:B------:R-:W-:Y:S02]  /*1410*/  USEL UR19, URZ, 0x80, UP2 ;  /* 0x00000080ff137887 */ /* 0x000fe40009000000 */
[----:B------:R-:W-:Y:S02]  /*1420*/  USEL UR9, UR15, 0x4000, UP1 ;  /* 0x000040000f097887 */ /* 0x000fe40008800000 */
[----:B------:R-:W-:Y:S02]  /*1430*/  USEL UR8, UR18, 0x8, UP0 ;  /* 0x0000000812087887 */ /* 0x000fe40008000000 */
[----:B------:R-:W-:-:S02]  /*1440*/  UIADD3 UR4, UPT, UPT, UR5, UR6, UR4 ;  /* 0x0000000605047290 */ /* 0x000fc4000fffe004 */
[----:B------:R-:W-:Y:S02]  /*1450*/  USEL UR7, UR19, 0x80, UP0 ;  /* 0x0000008013077887 */ /* 0x000fe40008000000 */
[----:B------:R-:W-:Y:S02]  /*1460*/  USEL UR6, UR21, 0x800, UP0 ;  /* 0x0000080015067887 */ /* 0x000fe40008000000 */
[----:B------:R-:W-:Y:S02]  /*1470*/  UIADD3 UR4, UPT, UPT, UR8, UR9, UR4 ;  /* 0x0000000908047290 */ /* 0x000fe4000fffe004 */
[----:B------:R-:W-:Y:S02]  /*1480*/  USEL UR5, UR22, 0x8000, UP0 ;  /* 0x0000800016057887 */ /* 0x000fe40008000000 */
[----:B------:R-:W-:-:S04]  /*1490*/  UIADD3 UR4, UPT, UPT, UR6, UR7, UR4 ;  /* 0x0000000706047290 */ /* 0x000fc8000fffe004 */
[----:B------:R-:W-:-:S06]  /*14a0*/  UIADD3 UR4, UPT, UPT, UR4, UR5, URZ ;  /* 0x0000000504047290 */ /* 0x000fcc000fffe0ff */
[----:B------:R-:W-:Y:S02]  /*14b0*/  MOV R2, UR4 ;  /* 0x0000000400027c02 */ /* 0x000fe40008000f00 */
.L_x_17:
[----:B------:R-:W-:Y:S05]  /*14c0*/  BRA.U !UP5, `(.L_x_18) ;  /* 0x000000010dd47547 */ /* 0x000fea000b800000 */
[----:B------:R-:W1:Y:S01]  /*14d0*/  LDCU.128 UR12, c[0x0][0xb10] ;  /* 0x00016200ff0c77ac */ /* 0x000e620008000c00 */
[----:B------:R-:W2:Y:S01]  /*14e0*/  LDCU UR6, c[0x0][0x370] ;  /* 0x00006e00ff0677ac */ /* 0x000ea20008000800 */
[----:B------:R-:W3:Y:S01]  /*14f0*/  LDCU UR5, c[0x0][0x374] ;  /* 0x00006e80ff0577ac */ /* 0x000ee20008000800 */
[----:B------:R-:W4:Y:S01]  /*1500*/  LDCU UR21, c[0x0][0xb0c] ;  /* 0x00016180ff1577ac */ /* 0x000f220008000800 */
[----:B------:R-:W4:Y:S01]  /*1510*/  LDCU UR7, c[0x0][0xb20] ;  /* 0x00016400ff0777ac */ /* 0x000f220008000800 */
[----:B------:R-:W4:Y:S01]  /*1520*/  LDCU.64 UR8, c[0x0][0xb28] ;  /* 0x00016500ff0877ac */ /* 0x000f220008000a00 */
[----:B-1----:R-:W-:Y:S02]  /*1530*/  UISETP.NE.AND UP0, UPT, UR14, 0x1, UPT ;  /* 0x000000010e00788c */ /* 0x002fe4000bf05270 */
[----:B---3--:R-:W-:Y:S02]  /*1540*/  UIMAD.WIDE.U32 UR10, UR5, UR15, URZ ;  /* 0x0000000f050a72a5 */ /* 0x008fe4000f8e00ff */
[----:B--2---:R-:W-:-:S02]  /*1550*/  UIMAD.WIDE.U32 UR22, UR6, UR12, URZ ;  /* 0x0000000c061672a5 */ /* 0x004fc4000f8e00ff */
[----:B----4-:R-:W-:Y:S02]  /*1560*/  UISETP.NE.AND UP1, UPT, UR21, 0x1, UPT ;  /* 0x000000011500788c */ /* 0x010fe4000bf25270 */
[----:B------:R-:W-:Y:S01]  /*1570*/  UISETP.NE.AND UP2, UPT, UR26, 0x1, UPT ;  /* 0x000000011a00788c */ /* 0x000fe2000bf45270 */
[----:B------:R-:W-:Y:S02]  /*1580*/  UMOV UR10, UR11 ;  /* 0x0000000b000a7c82 */ /* 0x000fe40008000000 */
[----:B------:R-:W-:Y:S01]  /*1590*/  UMOV UR22, UR23 ;  /* 0x0000001700167c82 */ /* 0x000fe20008000000 */
[----:B------:R-:W-:Y:S02]  /*15a0*/  @UP0 USHF.R.U32.HI UR5, URZ, UR7, UR10 ;  /* 0x00000007ff050299 */ /* 0x000fe4000801160a */
[----:B------:R-:W-:Y:S02]  /*15b0*/  UIMAD.WIDE.U32 UR24, UR20, UR15, URZ ;  /* 0x0000000f141872a5 */ /* 0x000fe4000f8e00ff */
[----:B------:R-:W-:-:S02]  /*15c0*/  UIMAD.WIDE.U32 UR10, UR5, UR8, URZ ;  /* 0x00000008050a72a5 */ /* 0x000fc4000f8e00ff */
[----:B------:R-:W-:Y:S02]  /*15d0*/  @UP1 USHF.R.U32.HI UR6, URZ, UR13, UR22 ;  /* 0x0000000dff061299 */ /* 0x000fe40008011616 */
[----:B------:R-:W-:Y:S02]  /*15e0*/  UIMAD.WIDE.U32 UR18, UR16, UR12, URZ ;  /* 0x0000000c101272a5 */ /* 0x000fe4000f8e00ff */
[----:B------:R-:W-:Y:S01]  /*15f0*/  UIMAD.WIDE.U32 UR22, UR6, UR8, URZ ;  /* 0x00000008061672a5 */ /* 0x000fe2000f8e00ff */
[----:B------:R-:W-:Y:S01]  /*1600*/  UMOV UR4, UR25 ;  /* 0x0000001900047c82 */ /* 0x000fe20008000000 */
[----:B------:R-:W-:Y:S01]  /*1610*/  UMOV UR10, UR11 ;  /* 0x0000000b000a7c82 */ /* 0x000fe20008000000 */
[----:B------:R-:W-:Y:S02]  /*1620*/  USHF.R.U32.HI UR4, URZ, UR7, UR4 ;  /* 0x00000007ff047299 */ /* 0x000fe40008011604 */
[----:B------:R-:W-:Y:S01]  /*1630*/  @UP2 USHF.R.U32.HI UR5, URZ, UR9, UR10 ;  /* 0x00000009ff052299 */ /* 0x000fe2000801160a */
[----:B------:R-:W-:Y:S01]  /*1640*/  UMOV UR18, UR19 ;  /* 0x0000001300127c82 */ /* 0x000fe20008000000 */
[----:B------:R-:W-:Y:S01]  /*1650*/  UMOV UR22, UR23 ;  /* 0x0000001700167c82 */ /* 0x000fe20008000000 */
[----:B------:R-:W-:-:S02]  /*1660*/  USHF.R.U32.HI UR13, URZ, UR13, UR18 ;  /* 0x0000000dff0d7299 */ /* 0x000fc40008011612 */
[----:B------:R-:W-:Y:S02]  /*1670*/  USEL UR4, UR20, UR4, !UP0 ;  /* 0x0000000414047287 */ /* 0x000fe4000c000000 */
[----:B------:R-:W-:Y:S02]  /*1680*/  @UP2 USHF.R.U32.HI UR6, URZ, UR9, UR22 ;  /* 0x00000009ff062299 */ /* 0x000fe40008011616 */
[----:B------:R-:W-:Y:S02]  /*1690*/  UIMAD UR7, UR5, UR26, URZ ;  /* 0x0000001a050772a4 */ /* 0x000fe4000f8e02ff */
[----:B------:R-:W-:Y:S02]  /*16a0*/  USEL UR5, UR16, UR13, !UP1 ;  /* 0x0000000d10057287 */ /* 0x000fe4000c800000 */
[----:B------:R-:W-:Y:S02]  /*16b0*/  UIMAD UR12, UR6, UR26, URZ ;  /* 0x0000001a060c72a4 */ /* 0x000fe4000f8e02ff */
[----:B------:R-:W-:-:S02]  /*16c0*/  UISETP.GE.AND UP0, UPT, UR4, UR7, UPT ;  /* 0x000000070400728c */ /* 0x000fc4000bf06270 */
[----:B------:R-:W-:Y:S02]  /*16d0*/  UIMAD.WIDE.U32 UR10, UR4, UR8, URZ ;  /* 0x00000008040a72a5 */ /* 0x000fe4000f8e00ff */
[----:B------:R-:W-:Y:S02]  /*16e0*/  UISETP.GE.OR UP0, UPT, UR5, UR12, UP0 ;  /* 0x0000000c0500728c */ /* 0x000fe40008706670 */
[----:B------:R-:W-:Y:S02]  /*16f0*/  UIMAD.WIDE.U32 UR12, UR5, UR8, URZ ;  /* 0x00000008050c72a5 */ /* 0x000fe4000f8e00ff */
[----:B------:R-:W-:Y:S01]  /*1700*/  UIADD3 UR10, UPT, UPT, -UR4, URZ, URZ ;  /* 0x000000ff040a7290 */ /* 0x000fe2000fffe1ff */
[----:B------:R-:W-:Y:S01]  /*1710*/  UMOV UR8, UR11 ;  /* 0x0000000b00087c82 */ /* 0x000fe20008000000 */
[----:B------:R-:W-:Y:S02]  /*1720*/  UIADD3 UR11, UPT, UPT, -UR5, URZ, URZ ;  /* 0x000000ff050b7290 */ /* 0x000fe4000fffe1ff */
[----:B------:R-:W-:-:S03]  /*1730*/  USHF.R.U32.HI UR8, URZ, UR9, UR8 ;  /* 0x00000009ff087299 */ /* 0x000fc60008011608 */
[----:B------:R-:W-:Y:S01]  /*1740*/  @!UP0 UMOV UR7, UR13 ;  /* 0x0000000d00078c82 */ /* 0x000fe20008000000 */
[----:B------:R-:W-:Y:S02]  /*1750*/  UIMAD UR20, UR14, UR10, UR20 ;  /* 0x0000000a0e1472a4 */ /* 0x000fe4000f8e0214 */
[----:B------:R-:W-:Y:S02]  /*1760*/  USEL UR8, UR4, UR8, !UP2 ;  /* 0x0000000804087287 */ /* 0x000fe4000d000000 */
[----:B------:R-:W-:Y:S02]  /*1770*/  @!UP0 USHF.R.U32.HI UR7, URZ, UR9, UR7 ;  /* 0x00000009ff078299 */ /* 0x000fe40008011607 */
[----:B------:R-:W-:Y:S02]  /*1780*/  UIADD3 UR9, UPT, UPT, -UR8, URZ, URZ ;  /* 0x000000ff08097290 */ /* 0x000fe4000fffe1ff */
[----:B------:R-:W-:Y:S02]  /*1790*/  @!UP0 USEL UR7, UR5, UR7, !UP2 ;  /* 0x0000000705078287 */ /* 0x000fe4000d000000 */
[----:B------:R-:W-:-:S02]  /*17a0*/  UIMAD UR9, UR26, UR9, UR4 ;  /* 0x000000091a0972a4 */ /* 0x000fc4000f8e0204 */
[----:B------:R-:W-:Y:S02]  /*17b0*/  @!UP0 UIADD3 UR8, UPT, UPT, UR8, -UR7, URZ ;  /* 0x8000000708088290 */ /* 0x000fe4000fffe0ff */
[----:B------:R-:W-:Y:S02]  /*17c0*/  @!UP0 UIMAD UR6, UR9, UR6, UR7 ;  /* 0x00000006090682a4 */ /* 0x000fe4000f8e0207 */
[----:B------:R-:W-:Y:S02]  /*17d0*/  @!UP0 UIMAD UR4, UR8, UR26, UR5 ;  /* 0x0000001a080482a4 */ /* 0x000fe4000f8e0205 */
[----:B------:R-:W-:Y:S02]  /*17e0*/  UIMAD UR16, UR21, UR11, UR16 ;  /* 0x0000000b151072a4 */ /* 0x000fe4000f8e0210 */
[----:B------:R-:W-:Y:S01]  /*17f0*/  UIMAD UR20, UR4, UR14, UR20 ;  /* 0x0000000e041472a4 */ /* 0x000fe2000f8e0214 */
[----:B------:R-:W-:Y:S02]  /*1800*/  @!UP0 UMOV UR5, UR6 ;  /* 0x0000000600058c82 */ /* 0x000fe40008000000 */
[----:B------:R-:W-:-:S12]  /*1810*/  UIMAD UR16, UR5, UR21, UR16 ;  /* 0x00000015051072a4 */ /* 0x000fd8000f8e0210 */
.L_x_18:
[----:B------:R-:W-:-:S09]  /*1820*/  UISETP.NE.AND UP0, UPT, UR28, 0x1, UPT ;  /* 0x000000011c00788c */ /* 0x000fd2000bf05270 */
[----:B------:R-:W-:Y:S05]  /*1830*/  BRA.U UP0, `(.L_x_19) ;  /* 0x0000000100447547 */ /* 0x000fea000b800000 */
[----:B------:R-:W1:Y:S01]  /*1840*/  LDCU.128 UR8, c[0x0][0xb10] ;  /* 0x00016200ff0877ac */ /* 0x000e620008000c00 */
[----:B------:R-:W2:Y:S01]  /*1850*/  LDCU UR12, c[0x0][0xb0c] ;  /* 0x00016180ff0c77ac */ /* 0x000ea20008000800 */
[----:B------:R-:W3:Y:S01]  /*1860*/  LDCU UR13, c[0x0][0xb20] ;  /* 0x00016400ff0d77ac */ /* 0x000ee20008000800 */
[----:B-1----:R-:W-:Y:S02]  /*1870*/  UIMAD.WIDE.U32 UR6, UR16, UR8, URZ ;  /* 0x00000008100672a5 */ /* 0x002fe4000f8e00ff */
[----:B------:R-:W-:Y:S02]  /*1880*/  UIMAD.WIDE.U32 UR4, UR20, UR11, URZ ;  /* 0x0000000b140472a5 */ /* 0x000fe4000f8e00ff */
[----:B--2---:R-:W-:Y:S02]  /*1890*/  UISETP.NE.AND UP1, UPT, UR12, 0x1, UPT ;  /* 0x000000010c00788c */ /* 0x004fe4000bf25270 */
[----:B------:R-:W-:Y:S01]  /*18a0*/  UISETP.NE.AND UP0, UPT, UR10, 0x1, UPT ;  /* 0x000000010a00788c */ /* 0x000fe2000bf05270 */
[----:B------:R-:W-:-:S02]  /*18b0*/  UMOV UR6, UR7 ;  /* 0x0000000700067c82 */ /* 0x000fc40008000000 */
[----:B------:R-:W-:Y:S01]  /*18c0*/  UMOV UR4, UR5 ;  /* 0x0000000500047c82 */ /* 0x000fe20008000000 */
[----:B------:R-:W-:Y:S02]  /*18d0*/  USHF.R.U32.HI UR9, URZ, UR9, UR6 ;  /* 0x00000009ff097299 */ /* 0x000fe40008011606 */
[----:B---3--:R-:W-:Y:S02]  /*18e0*/  USHF.R.U32.HI UR4, URZ, UR13, UR4 ;  /* 0x0000000dff047299 */ /* 0x008fe40008011604 */
[----:B------:R-:W-:Y:S02]  /*18f0*/  USEL UR5, UR16, UR9, !UP1 ;  /* 0x0000000910057287 */ /* 0x000fe4000c800000 */
[----:B------:R-:W-:-:S04]  /*1900*/  USEL UR4, UR20, UR4, !UP0 ;  /* 0x0000000414047287 */ /* 0x000fc8000c000000 */
[----:B------:R-:W-:Y:S02]  /*1910*/  UIADD3 UR6, UPT, UPT, UR5, -UR4, URZ ;  /* 0x8000000405067290 */ /* 0x000fe4000fffe0ff */
[----:B------:R-:W-:Y:S02]  /*1920*/  UIADD3 UR4, UPT, UPT, -UR5, UR4, URZ ;  /* 0x0000000405047290 */ /* 0x000fe4000fffe1ff */
[----:B------:R-:W-:Y:S02]  /*1930*/  UIMAD UR20, UR6, UR10, UR20 ;  /* 0x0000000a061472a4 */ /* 0x000fe4000f8e0214 */
[----:B------:R-:W-:-:S12]  /*1940*/  UIMAD UR16, UR4, UR12, UR16 ;  /* 0x0000000c041072a4 */ /* 0x000fd8000f8e0210 */
.L_x_19:
[----:B------:R-:W-:-:S09]  /*1950*/  UISETP.EQ.U32.AND UP0, UPT, UR29, 0x1, UPT ;  /* 0x000000011d00788c */ /* 0x000fd2000bf02070 */
[----:B------:R-:W-:Y:S05]  /*1960*/  BRA.U !UP0, `(.L_x_20) ;  /* 0x00000001080c7547 */ /* 0x000fea000b800000 */
[----:B------:R-:W-:Y:S01]  /*1970*/  UCGABAR_WAIT ;  /* 0x0000000000007dc7 */ /* 0x000fe20008000000 */
[----:B------:R-:W-:Y:S01]  /*1980*/  CCTL.IVALL ;  /* 0x00000000ff00798f */ /* 0x000fe20002000000 */
[----:B------:R-:W-:Y:S05]  /*1990*/  BRA `(.L_x_21) ;  /* 0x0000000000047947 */ /* 0x000fea0003800000 */
.L_x_20:
[----:B------:R-:W-:Y:S06]  /*19a0*/  BAR.SYNC.DEFER_BLOCKING 0x0 ;  /* 0x0000000000007b1d */ /* 0x000fec0000010000 */
.L_x_21:
[----:B------:R-:W-:Y:S05]  /*19b0*/  BRA.U UP6, `(.L_x_22) ;  /* 0x0000001506607547 */ /* 0x000fea000b800000 */
[----:B------:R-:W1:Y:S01]  /*19c0*/  LDCU UR6, c[0x0][0x38c] ;  /* 0x00007180ff0677ac */ /* 0x000e620008000800 */
[----:B------:R-:W-:Y:S01]  /*19d0*/  PLOP3.LUT P2, PT, PT, PT, UP3, 0x80, 0x8 ;  /* 0x000000000008781c */ /* 0x000fe20003f4f038 */
[----:B------:R-:W-:Y:S01]  /*19e0*/  IMAD.MOV.U32 R12, RZ, RZ, 0x1 ;  /* 0x00000001ff0c7424 */ /* 0x000fe200078e00ff */
[----:B------:R-:W-:Y:S01]  /*19f0*/  ISETP.EQ.OR P3, PT, R0, RZ, P4 ;  /* 0x000000ff0000720c */ /* 0x000fe20002762670 */
[----:B------:R-:W-:Y:S01]  /*1a00*/  UISETP.NE.AND UP1, UPT, UR17, URZ, UPT ;  /* 0x000000ff1100728c */ /* 0x000fe2000bf25270 */
[----:B------:R-:W-:Y:S02]  /*1a10*/  PLOP3.LUT P2, PT, P2, PT, PT, 0x8, 0x80 ;  /* 0x000000000080781c */ /* 0x000fe4000174e170 */
[----:B------:R-:W-:Y:S01]  /*1a20*/  CS2R R10, SRZ ;  /* 0x00000000000a7805 */ /* 0x000fe2000001ff00 */
[----:B------:R-:W-:Y:S01]  /*1a30*/  IMAD.MOV.U32 R9, RZ, RZ, RZ ;  /* 0x000000ffff097224 */ /* 0x000fe200078e00ff */
[----:B------:R-:W2:Y:S01]  /*1a40*/  LDCU UR49, c[0x0][0x370] ;  /* 0x00006e00ff3177ac */ /* 0x000ea20008000800 */
[----:B------:R-:W-:Y:S01]  /*1a50*/  IMAD.MOV.U32 R8, RZ, RZ, 0x1 ;  /* 0x00000001ff087424 */ /* 0x000fe200078e00ff */
[----:B------:R-:W3:Y:S01]  /*1a60*/  LDCU.64 UR46, c[0x0][0x348] ;  /* 0x00006900ff2e77ac */ /* 0x000ee20008000a00 */
[----:B------:R-:W4:Y:S01]  /*1a70*/  LDCU UR48, c[0x0][0x374] ;  /* 0x00006e80ff3077ac */ /* 0x000f220008000800 */
[----:B-1----:R-:W-:-:S02]  /*1a80*/  UIADD3 UR5, UPT, UPT, UR6, 0x7f, URZ ;  /* 0x0000007f06057890 */ /* 0x002fc4000fffe0ff */
[----:B------:R-:W-:Y:S02]  /*1a90*/  UIADD3 UR56, UPT, UPT, UR6, 0xfe, URZ ;  /* 0x000000fe06387890 */ /* 0x000fe4000fffe0ff */
[----:B------:R-:W-:Y:S02]  /*1aa0*/  USHF.R.S32.HI UR4, URZ, 0x1f, UR5 ;  /* 0x0000001fff047899 */ /* 0x000fe40008011405 */
[----:B------:R-:W-:Y:S02]  /*1ab0*/  USEL UR40, UR40, 0x2, UP1 ;  /* 0x0000000228287887 */ /* 0x000fe40008800000 */
[----:B------:R-:W-:Y:S02]  /*1ac0*/  ULEA.HI UR4, UR4, UR5, URZ, 0x7 ;  /* 0x0000000504047291 */ /* 0x000fe4000f8f38ff */
[----:B------:R-:W-:Y:S02]  /*1ad0*/  USHF.L.U32 UR5, UR27, 0x4, URZ ;  /* 0x000000041b057899 */ /* 0x000fe400080006ff */
[----:B------:R-:W-:-:S02]  /*1ae0*/  USHF.R.S32.HI UR51, URZ, 0x7, UR4 ;  /* 0x00000007ff337899 */ /* 0x000fc40008011404 */
[----:B------:R-:W-:Y:S02]  /*1af0*/  UIADD3 UR4, UPT, UPT, UR6, -0x1, URZ ;  /* 0xffffffff06047890 */ /* 0x000fe4000fffe0ff */
[----:B------:R-:W-:Y:S02]  /*1b00*/  UISETP.LT.U32.AND UP0, UPT, UR51, 0x4, UPT ;  /* 0x000000043300788c */ /* 0x000fe4000bf01070 */
[----:B------:R-:W-:Y:S02]  /*1b10*/  UISETP.GE.U32.AND UP2, UPT, UR4, -0xff, UPT ;  /* 0xffffff010400788c */ /* 0x000fe4000bf46070 */
[----:B------:R-:W-:Y:S02]  /*1b20*/  USEL UR50, UR51, 0x4, UP0 ;  /* 0x0000000433327887 */ /* 0x000fe40008000000 */
[----:B------:R-:W-:Y:S02]  /*1b30*/  ULOP3.LUT UR53, UR5, 0x30, URZ, 0xe2, !UPT ;  /* 0x0000003005357892 */ /* 0x000fe4000f8ee2ff */
[----:B------:R-:W-:-:S02]  /*1b40*/  UIADD3 UR39, UPT, UPT, UR50, -0x1, URZ ;  /* 0xffffffff32277890 */ /* 0x000fc4000fffe0ff */
[----:B------:R-:W-:Y:S01]  /*1b50*/  UIADD3 UR54, UPT, UPT, UR51, -UR50, URZ ;  /* 0x8000003233367290 */ /* 0x000fe2000fffe0ff */
[----:B------:R-:W-:Y:S02]  /*1b60*/  UMOV UR29, URZ ;  /* 0x000000ff001d7c82 */ /* 0x000fe40008000000 */
[----:B------:R-:W-:-:S04]  /*1b70*/  @UP2 UIADD3 UR39, UPT, UPT, UR50, URZ, URZ ;  /* 0x000000ff32272290 */ /* 0x000fc8000fffe0ff */
[----:B--234-:R-:W-:-:S12]  /*1b80*/  UIADD3 UR39, UPT, UPT, UR39, 0x1, URZ ;  /* 0x0000000127277890 */ /* 0x01cfd8000fffe0ff */
.L_x_46:
[----:B------:R-:W-:Y:S01]  /*1b90*/  UISETP.NE.AND UP0, UPT, UR52, URZ, UPT ;  /* 0x000000ff3400728c */ /* 0x000fe2000bf05270 */
[----:B------:R-:W1:Y:S08]  /*1ba0*/  S2UR UR52, SR_CgaCtaId ;  /* 0x00000000003479c3 */ /* 0x000e700000008800 */
[----:B---3--:R-:W-:Y:S05]  /*1bb0*/  BRA.U UP0, `(.L_x_23) ;  /* 0x0000000100347547 */ /* 0x008fea000b800000 */
[----:B------:R-:W2:Y:S01]  /*1bc0*/  S2R R0, SR_CgaCtaId ;  /* 0x0000000000007919 */ /* 0x000ea20000008800 */
[----:B------:R-:W-:-:S04]  /*1bd0*/  MOV R2, 0x400 ;  /* 0x0000040000027802 */ /* 0x000fc80000000f00 */
[----:B--2---:R-:W-:Y:S02]  /*1be0*/  LEA R0, R0, R2, 0x18 ;  /* 0x0000000200007211 */ /* 0x004fe400078ec0ff */
[----:B------:R-:W-:-:S03]  /*1bf0*/  SHF.L.U32 R2, R8, 0x1f, RZ ;  /* 0x0000001f08027819 */ /* 0x000fc600000006ff */
[----:B------:R-:W-:-:S04]  /*1c00*/  IMAD R0, R9, 0x8, R0 ;  /* 0x0000000809007824 */ /* 0x000fc800078e0200 */
[----:B------:R-:W2:Y:S02]  /*1c10*/  SYNCS.PHASECHK.TRANS64.TRYWAIT P0, [R0+URZ+0x100], R2 ;  /* 0x00010002000075a7 */ /* 0x000ea400080011ff */
[----:B--2---:R-:W-:Y:S05]  /*1c20*/  @!P0 BRA `(.L_x_24) ;  /* 0x00000070001c8947 */ /* 0x004fea0003800000 */
.L_x_142:
[----:B------:R-:W-:Y:S01]  /*1c30*/  VIADD R9, R9, 0x1 ;  /* 0x0000000109097836 */ /* 0x000fe20000000000 */
[----:B------:R2:W-:Y:S04]  /*1c40*/  SYNCS.ARRIVE.TRANS64.A1T0 RZ, [R0+URZ+0xf0], RZ ;  /* 0x0000f0ff00ff79a7 */ /* 0x0005e800081000ff */
[----:B------:R-:W-:-:S04]  /*1c50*/  ISETP.NE.AND P0, PT, R9, 0x2, PT ;  /* 0x000000020900780c */ /* 0x000fc80003f05270 */
[----:B------:R-:W-:Y:S02]  /*1c60*/  SEL R9, R9, RZ, P0 ;  /* 0x000000ff09097207 */ /* 0x000fe40000000000 */
[----:B--2---:R-:W-:-:S04]  /*1c70*/  SEL R0, RZ, 0x1, P0 ;  /* 0x00000001ff007807 */ /* 0x004fc80000000000 */
[----:B------:R-:W-:-:S07]  /*1c80*/  LOP3.LUT R8, R8, R0, RZ, 0x3c, !PT ;  /* 0x0000000008087212 */ /* 0x000fce00078e3cff */
.L_x_23:
[----:B------:R-:W-:Y:S01]  /*1c90*/  UMOV UR21, 0x400 ;  /* 0x0000040000157882 */ /* 0x000fe20000000000 */
[----:B------:R-:W-:Y:S01]  /*1ca0*/  SHF.L.U32 R0, R12, 0x1f, RZ ;  /* 0x0000001f0c007819 */ /* 0x000fe200000006ff */
[----:B-1----:R-:W-:Y:S02]  /*1cb0*/  ULEA UR21, UR52, UR21, 0x18 ;  /* 0x0000001534157291 */ /* 0x002fe4000f8ec0ff */
[----:B------:R-:W-:Y:S02]  /*1cc0*/  UISETP.GE.U32.AND UP0, UPT, UR56, 0xff, UPT ;  /* 0x000000ff3800788c */ /* 0x000fe4000bf06070 */
[----:B------:R-:W-:Y:S02]  /*1cd0*/  ULEA UR4, UR29, UR21, 0x3 ;  /* 0x000000151d047291 */ /* 0x000fe4000f8e18ff */
[----:B------:R-:W-:Y:S02]  /*1ce0*/  ULEA UR19, UR20, UR55, 0x2 ;  /* 0x0000003714137291 */ /* 0x000fe4000f8e10ff */
[----:B------:R-:W-:-:S02]  /*1cf0*/  ULEA UR35, UR16, UR53, 0x6 ;  /* 0x0000003510237291 */ /* 0x000fc4000f8e30ff */
[----:B------:R-:W-:Y:S01]  /*1d00*/  USHF.L.U32 UR19, UR19, 0x5, URZ ;  /* 0x0000000513137899 */ /* 0x000fe200080006ff */
[----:B------:R-:W-:Y:S02]  /*1d10*/  UMOV UR7, URZ ;  /* 0x000000ff00077c82 */ /* 0x000fe40008000000 */
[----:B------:R1:W2:Y:S01]  /*1d20*/  SYNCS.PHASECHK.TRANS64.TRYWAIT P1, [UR4+0x20], R0 ;  /* 0x00002000ff0075a7 */ /* 0x0002a20008021104 */
[----:B------:R-:W-:Y:S08]  /*1d30*/  BRA.U !UP0, `(.L_x_25) ;  /* 0x00000005080c7547 */ /* 0x000ff0000b800000 */
[----:B------:R-:W-:Y:S01]  /*1d40*/  UMOV UR13, URZ ;  /* 0x000000ff000d7c82 */ /* 0x000fe20008000000 */
[----:B------:R-:W-:-:S05]  /*1d50*/  UMOV UR5, UR29 ;  /* 0x0000001d00057c82 */ /* 0x000fca0008000000 */
.L_x_33:
[----:B------:R-:W-:Y:S01]  /*1d60*/  ULEA UR33, UR5, UR21, 0x3 ;  /* 0x0000001505217291 */ /* 0x000fe2000f8e18ff */
[----:B--2---:R-:W-:Y:S01]  /*1d70*/  @!P4 MOV R2, 0xc000 ;  /* 0x0000c0000002c802 */ /* 0x004fe20000000f00 */
[----:B--23--:R-:W-:Y:S10]  /*1d80*/  @P1 BRA `(.L_x_26) ;  /* 0x00000000000c1947 */ /* 0x00cff40003800000 */
[----:B------:R-:W-:-:S04]  /*1d90*/  SHF.L.U32 R3, R12, 0x1f, RZ ;  /* 0x0000001f0c037819 */ /* 0x000fc800000006ff */
[----:B------:R-:W2:Y:S02]  /*1da0*/  SYNCS.PHASECHK.TRANS64.TRYWAIT P0, [UR33+0x20], R3 ;  /* 0x00002003ff0075a7 */ /* 0x000ea40008001121 */
[----:B--2---:R-:W-:Y:S05]  /*1db0*/  @!P0 BRA `(.L_x_27) ;  /* 0x0000006c00cc8947 */ /* 0x004fea0003800000 */
.L_x_26:
[----:B------:R2:W-:Y:S01]  /*1dc0*/  @!P4 SYNCS.ARRIVE.TRANS64 RZ, [UR33], R2 ;  /* 0x00000002ffffc9a7 */ /* 0x0005e20008000021 */
[----:B------:R-:W-:-:S04]  /*1dd0*/  ULOP3.LUT UR4, UR40, 0x2, URZ, 0xfc, !UPT ;  /* 0x0000000228047892 */ /* 0x000fc8000f8efcff */
[----:B------:R-:W-:-:S09]  /*1de0*/  UISETP.NE.AND UP0, UPT, UR4, 0x2, UPT ;  /* 0x000000020400788c */ /* 0x000fd2000bf05270 */
[----:B------:R-:W-:Y:S05]  /*1df0*/  BRA.U UP0, `(.L_x_28) ;  /* 0x0000000100047547 */ /* 0x000fea000b800000 */
[----:B------:R-:W-:Y:S05]  /*1e00*/  BPT.TRAP 0x1 ;  /* 0x000000040000795c */ /* 0x000fea0000300000 */
.L_x_28:
[----:B------:R-:W-:Y:S04]  /*1e10*/  BSSY.RECONVERGENT B0, `(.L_x_29) ;  /* 0x0000003000007945 */ /* 0x000fe80003800200 */
[----:B------:R-:W-:Y:S05]  /*1e20*/  @P3 BRA `(.L_x_30) ;  /* 0x0000000000043947 */ /* 0x000fea0003800000 */
[----:B------:R-:W-:Y:S05]  /*1e30*/  BPT.TRAP 0x1 ;  /* 0x000000040000795c */ /* 0x000fea0000300000 */
.L_x_30:
[----:B------:R-:W-:Y:S05]  /*1e40*/  BSYNC.RECONVERGENT B0 ;  /* 0x0000000000007941 */ /* 0x000fea0003800200 */
.L_x_29:
[----:B------:R-:W-:Y:S01]  /*1e50*/  UIADD3 UR4, UPT, UPT, UR5, 0x1, URZ ;  /* 0x0000000105047890 */ /* 0x000fe2000fffe0ff */
[----:B------:R-:W-:Y:S01]  /*1e60*/  BSSY.RECONVERGENT B0, `(.L_x_31) ;  /* 0x000002b000007945 */ /* 0x000fe20003800200 */
[----:B------:R-:W-:Y:S02]  /*1e70*/  ELECT P0, URZ, PT ;  /* 0x0000000000ff782f */ /* 0x000fe40003800000 */
[----:B------:R-:W-:-:S04]  /*1e80*/  UISETP.NE.AND UP0, UPT, UR4, 0x4, UPT ;  /* 0x000000040400788c */ /* 0x000fc8000bf05270 */
[----:B------:R-:W-:Y:S02]  /*1e90*/  USEL UR6, URZ, 0x1, UP0 ;  /* 0x00000001ff067887 */ /* 0x000fe40008000000 */
[----:B------:R-:W-:-:S04]  /*1ea0*/  USEL UR29, UR4, URZ, UP0 ;  /* 0x000000ff041d7287 */ /* 0x000fc80008000000 */
[----:B------:R-:W-:Y:S01]  /*1eb0*/  ULEA UR4, UR29, UR21, 0x3 ;  /* 0x000000151d047291 */ /* 0x000fe2000f8e18ff */
[----:B------:R-:W-:-:S04]  /*1ec0*/  LOP3.LUT R12, R12, UR6, RZ, 0x3c, !PT ;  /* 0x000000060c0c7c12 */ /* 0x000fc8000f8e3cff */
[----:B-1----:R-:W-:-:S04]  /*1ed0*/  SHF.L.U32 R0, R12, 0x1f, RZ ;  /* 0x0000001f0c007819 */ /* 0x002fc800000006ff */
[----:B------:R1:W3:Y:S01]  /*1ee0*/  SYNCS.PHASECHK.TRANS64.TRYWAIT P1, [UR4+0x20], R0 ;  /* 0x00002000ff0075a7 */ /* 0x0002e20008021104 */
[----:B------:R-:W-:Y:S05]  /*1ef0*/  @!P0 BRA `(.L_x_32) ;  /* 0x0000000000848947 */ /* 0x000fea0003800000 */
[----:B------:R-:W-:Y:S02]  /*1f00*/  ULEA UR24, UR5, UR38, 0xd ;  /* 0x0000002605187291 */ /* 0x000fe4000f8e68ff */
[----:B------:R-:W-:Y:S02]  /*1f10*/  ULEA UR8, UR5, UR37, 0xe ;  /* 0x0000002505087291 */ /* 0x000fe4000f8e70ff */
[----:B------:R-:W-:Y:S02]  /*1f20*/  UIADD3 UR6, UP1, UPT, UR46, 0x80, URZ ;  /* 0x000000802e067890 */ /* 0x000fe4000ff3e0ff */
[----:B------:R-:W-:Y:S02]  /*1f30*/  ULEA UR24, UR24, UR21, 0x1 ;  /* 0x0000001518187291 */ /* 0x000fe4000f8e08ff */
[----:B------:R-:W-:Y:S02]  /*1f40*/  USHF.L.U32 UR34, UR13, 0x7, URZ ;  /* 0x000000070d227899 */ /* 0x000fe400080006ff */
[----:B------:R-:W-:-:S02]  /*1f50*/  UIADD3 UR14, UP0, UPT, UR46, 0x180, URZ ;  /* 0x000001802e0e7890 */ /* 0x000fc4000ff1e0ff */
[----:B------:R-:W-:Y:S02]  /*1f60*/  ULEA UR8, UR8, UR21, 0x1 ;  /* 0x0000001508087291 */ /* 0x000fe4000f8e08ff */
[----:B------:R-:W-:Y:S02]  /*1f70*/  UIADD3.X UR7, UPT, UPT, URZ, UR47, URZ, UP1, !UPT ;  /* 0x0000002fff077290 */ /* 0x000fe40008ffe4ff */
[----:B------:R-:W-:Y:S02]  /*1f80*/  UIADD3 UR32, UPT, UPT, UR24, 0x4400, URZ ;  /* 0x0000440018207890 */ /* 0x000fe4000fffe0ff */
[----:B------:R-:W-:Y:S02]  /*1f90*/  UPRMT UR4, URZ, 0x5410, UR31 ;  /* 0x00005410ff047896 */ /* 0x000fe4000800001f */
[----:B------:R-:W-:Y:S02]  /*1fa0*/  UIADD3 UR26, UPT, UPT, UR34, 0x40, URZ ;  /* 0x00000040221a7890 */ /* 0x000fe4000fffe0ff */
[----:B------:R-:W-:-:S02]  /*1fb0*/  UIADD3 UR24, UPT, UPT, UR24, 0x6400, URZ ;  /* 0x0000640018187890 */ /* 0x000fc4000fffe0ff */
[----:B------:R-:W-:Y:S02]  /*1fc0*/  UIADD3.X UR15, UPT, UPT, URZ, UR47, URZ, UP0, !UPT ;  /* 0x0000002fff0f7290 */ /* 0x000fe400087fe4ff */
[----:B------:R-:W-:Y:S02]  /*1fd0*/  UIADD3 UR16, UPT, UPT, UR8, 0x14400, URZ ;  /* 0x0001440008107890 */ /* 0x000fe4000fffe0ff */
[----:B------:R-:W-:Y:S02]  /*1fe0*/  UPRMT UR22, URZ, 0x5410, UR30 ;  /* 0x00005410ff167896 */ /* 0x000fe4000800001e */
[----:B------:R-:W-:Y:S01]  /*1ff0*/  UIADD3 UR8, UPT, UPT, UR8, 0x18400, URZ ;  /* 0x0001840008087890 */ /* 0x000fe2000fffe0ff */
[----:B------:R-:W-:Y:S01]  /*2000*/  UMOV UR44, 0x0 ;  /* 0x00000000002c7882 */ /* 0x000fe20000000000 */
[----:B------:R-:W-:Y:S01]  /*2010*/  UMOV UR45, 0x10000000 ;  /* 0x10000000002d7882 */ /* 0x000fe20000000000 */
[----:B------:R-:W-:Y:S01]  /*2020*/  UMOV UR25, UR33 ;  /* 0x0000002100197c82 */ /* 0x000fe20008000000 */
[----:B------:R-:W-:Y:S01]  /*2030*/  UMOV UR27, UR35 ;  /* 0x00000023001b7c82 */ /* 0x000fe20008000000 */
[----:B------:R-:W-:Y:S01]  /*2040*/  UMOV UR28, UR36 ;  /* 0x00000024001c7c82 */ /* 0x000fe20008000000 */
[----:B------:R-:W-:Y:S01]  /*2050*/  UMOV UR17, UR33 ;  /* 0x0000002100117c82 */ /* 0x000fe20008000000 */
[----:B------:R-:W-:Y:S01]  /*2060*/  UMOV UR20, UR36 ;  /* 0x0000002400147c82 */ /* 0x000fe20008000000 */
[----:B------:R-:W-:Y:S01]  /*2070*/  UMOV UR18, UR34 ;  /* 0x0000002200127c82 */ /* 0x000fe20008000000 */
[----:B------:R4:W-:Y:S01]  /*2080*/  UTMALDG.3D.MULTICAST [UR32], [UR6], UR4, desc[UR44] ;  /* 0x00002c20060073b4 */ /* 0x0009e20008011804 */
[----:B------:R-:W-:Y:S01]  /*2090*/  UMOV UR9, UR33 ;  /* 0x0000002100097c82 */ /* 0x000fe20008000000 */
[----:B------:R-:W-:Y:S01]  /*20a0*/  UMOV UR11, UR19 ;  /* 0x00000013000b7c82 */ /* 0x000fe20008000000 */
[----:B------:R-:W-:Y:S01]  /*20b0*/  UMOV UR12, UR36 ;  /* 0x00000024000c7c82 */ /* 0x000fe20008000000 */
[----:B------:R-:W-:Y:S01]  /*20c0*/  UMOV UR10, UR26 ;  /* 0x0000001a000a7c82 */ /* 0x000fe20008000000 */
[----:B------:R4:W-:Y:S01]  /*20d0*/  UTMALDG.3D.MULTICAST [UR24], [UR6], UR4, desc[UR44] ;  /* 0x00002c18060073b4 */ /* 0x0009e20008011804 */
[----:B------:R4:W-:Y:S01]  /*20e0*/  UTMALDG.3D.MULTICAST [UR16], [UR14], UR22, desc[UR44] ;  /* 0x00002c100e0073b4 */ /* 0x0009e20008011816 */
[----:B------:R4:W-:Y:S02]  /*20f0*/  UTMALDG.3D.MULTICAST [UR8], [UR14], UR22, desc[UR44] ;  /* 0x00002c080e0073b4 */ /* 0x0009e40008011816 */
[----:B----4-:R-:W-:Y:S01]  /*2100*/  NOP ;  /* 0x0000000000007918 */ /* 0x010fe20000000000 */
.L_x_32:
[----:B------:R-:W-:Y:S05]  /*2110*/  BSYNC.RECONVERGENT B0 ;  /* 0x0000000000007941 */ /* 0x000fea0003800200 */
.L_x_31:
[----:B------:R-:W-:Y:S01]  /*2120*/  UIADD3 UR13, UPT, UPT, UR13, 0x1, URZ ;  /* 0x000000010d0d7890 */ /* 0x000fe2000fffe0ff */
[----:B------:R-:W-:Y:S01]  /*2130*/  UMOV UR5, UR29 ;  /* 0x0000001d00057c82 */ /* 0x000fe20008000000 */
[----:B------:R-:W-:Y:S02]  /*2140*/  UMOV UR7, UR39 ;  /* 0x0000002700077c82 */ /* 0x000fe40008000000 */
[----:B------:R-:W-:-:S09]  /*2150*/  UISETP.NE.AND UP0, UPT, UR13, UR39, UPT ;  /* 0x000000270d00728c */ /* 0x000fd2000bf05270 */
[----:B------:R-:W-:Y:S05]  /*2160*/  BRA.U UP0, `(.L_x_33) ;  /* 0xfffffff900fc7547 */ /* 0x000fea000b83ffff */
.L_x_25:
[----:B------:R-:W-:Y:S01]  /*2170*/  ULEA UR4, UR29, UR21, 0x3 ;  /* 0x000000151d047291 */ /* 0x000fe2000f8e18ff */
[----:B-1----:R-:W-:Y:S01]  /*2180*/  SHF.L.U32 R0, R12, 0x1f, RZ ;  /* 0x0000001f0c007819 */ /* 0x002fe200000006ff */
[----:B------:R-:W-:Y:S01]  /*2190*/  @!P2 SYNCS.ARRIVE.TRANS64.A1T0 RZ, [UR21+0x88], RZ ;  /* 0x000088ffffffa9a7 */ /* 0x000fe20008100015 */
[----:B------:R-:W-:-:S06]  /*21a0*/  UISETP.GT.AND UP0, UPT, UR51, UR50, UPT ;  /* 0x000000323300728c */ /* 0x000fcc000bf04270 */
[----:B--23--:R1:W2:Y:S03]  /*21b0*/  SYNCS.PHASECHK.TRANS64.TRYWAIT P1, [UR4+0x20], R0 ;  /* 0x00002000ff0075a7 */ /* 0x00c2a60008021104 */
[----:B------:R-:W-:Y:S05]  /*21c0*/  BRA.U !UP0, `(.L_x_34) ;  /* 0x0000000508087547 */ /* 0x000fea000b800000 */
[----:B------:R-:W-:Y:S01]  /*21d0*/  UIADD3 UR13, UPT, UPT, UR54, UR7, URZ ;  /* 0x00000007360d7290 */ /* 0x000fe2000fffe0ff */
[----:B------:R-:W-:-:S11]  /*21e0*/  UMOV UR5, UR29 ;  /* 0x0000001d00057c82 */ /* 0x000fd60008000000 */
.L_x_42:
[----:B------:R-:W-:Y:S01]  /*21f0*/  ULEA UR33, UR5, UR21, 0x3 ;  /* 0x0000001505217291 */ /* 0x000fe2000f8e18ff */
[----:B--2---:R-:W-:Y:S01]  /*2200*/  @!P4 MOV R2, 0xc000 ;  /* 0x0000c0000002c802 */ /* 0x004fe20000000f00 */
[----:B--23--:R-:W-:Y:S10]  /*2210*/  @P1 BRA `(.L_x_35) ;  /* 0x00000000000c1947 */ /* 0x00cff40003800000 */
[----:B------:R-:W-:-:S04]  /*2220*/  SHF.L.U32 R3, R12, 0x1f, RZ ;  /* 0x0000001f0c037819 */ /* 0x000fc800000006ff */
[----:B------:R-:W2:Y:S02]  /*2230*/  SYNCS.PHASECHK.TRANS64.TRYWAIT P0, [UR33+0x20], R3 ;  /* 0x00002003ff0075a7 */ /* 0x000ea40008001121 */
[----:B--2---:R-:W-:Y:S05]  /*2240*/  @!P0 BRA `(.L_x_36) ;  /* 0x0000006800c08947 */ /* 0x004fea0003800000 */
.L_x_35:
[----:B------:R2:W-:Y:S01]  /*2250*/  @!P4 SYNCS.ARRIVE.TRANS64 RZ, [UR33], R2 ;  /* 0x00000002ffffc9a7 */ /* 0x0005e20008000021 */
[----:B------:R-:W-:-:S04]  /*2260*/  ULOP3.LUT UR4, UR40, 0x2, URZ, 0xfc, !UPT ;  /* 0x0000000228047892 */ /* 0x000fc8000f8efcff */
[----:B------:R-:W-:-:S09]  /*2270*/  UISETP.NE.AND UP0, UPT, UR4, 0x2, UPT ;  /* 0x000000020400788c */ /* 0x000fd2000bf05270 */
[----:B------:R-:W-:Y:S05]  /*2280*/  BRA.U UP0, `(.L_x_37) ;  /* 0x0000000100047547 */ /* 0x000fea000b800000 */
[----:B------:R-:W-:Y:S05]  /*2290*/  BPT.TRAP 0x1 ;  /* 0x000000040000795c */ /* 0x000fea0000300000 */
.L_x_37:
[----:B------:R-:W-:Y:S04]  /*22a0*/  BSSY.RECONVERGENT B0, `(.L_x_38) ;  /* 0x0000003000007945 */ /* 0x000fe80003800200 */
[----:B------:R-:W-:Y:S05]  /*22b0*/  @P3 BRA `(.L_x_39) ;  /* 0x0000000000043947 */ /* 0x000fea0003800000 */
[----:B------:R-:W-:Y:S05]  /*22c0*/  BPT.TRAP 0x1 ;  /* 0x000000040000795c */ /* 0x000fea0000300000 */
.L_x_39:
[----:B------:R-:W-:Y:S05]  /*22d0*/  BSYNC.RECONVERGENT B0 ;  /* 0x0000000000007941 */ /* 0x000fea0003800200 */
.L_x_38:
        /* <DEDUP_REMOVED lines=44> */
.L_x_41:
[----:B------:R-:W-:Y:S05]  /*25a0*/  BSYNC.RECONVERGENT B0 ;  /* 0x0000000000007941 */ /* 0x000fea0003800200 */
.L_x_40:
[----:B------:R-:W-:Y:S01]  /*25b0*/  UIADD3 UR7, UPT, UPT, UR7, 0x1, URZ ;  /* 0x0000000107077890 */ /* 0x000fe2000fffe0ff */
[----:B------:R-:W-:-:S03]  /*25c0*/  UMOV UR5, UR29 ;  /* 0x0000001d00057c82 */ /* 0x000fc60008000000 */
[----:B------:R-:W-:-:S09]  /*25d0*/  UISETP.NE.AND UP0, UPT, UR7, UR13, UPT ;  /* 0x0000000d0700728c */ /* 0x000fd2000bf05270 */
[----:B------:R-:W-:Y:S05]  /*25e0*/  BRA.U UP0, `(.L_x_42) ;  /* 0xfffffffd00007547 */ /* 0x000fea000b83ffff */
.L_x_34:
[C---:B------:R-:W-:Y:S01]  /*25f0*/  LEA R3, R11.reuse, UR21, 0x3 ;  /* 0x000000150b037c11 */ /* 0x040fe2000f8e18ff */
[----:B------:R-:W-:Y:S01]  /*2600*/  NOP ;  /* 0x0000000000007918 */ /* 0x000fe20000000000 */
[----:B-1----:R-:W-:Y:S02]  /*2610*/  SHF.L.U32 R0, R10, 0x1f, RZ ;  /* 0x0000001f0a007819 */ /* 0x002fe400000006ff */
[----:B------:R-:W-:Y:S02]  /*2620*/  LEA R4, R11, UR21, 0x4 ;  /* 0x000000150b047c11 */ /* 0x000fe4000f8e20ff */
[----:B------:R-:W1:Y:S02]  /*2630*/  SYNCS.PHASECHK.TRANS64.TRYWAIT P0, [R3+URZ+0x90], R0 ;  /* 0x00009000030075a7 */ /* 0x000e6400080011ff */
[----:B-1----:R-:W-:Y:S05]  /*2640*/  @!P0 BRA `(.L_x_43) ;  /* 0x0000006400d88947 */ /* 0x002fea0003800000 */
.L_x_145:
[----:B------:R-:W4:Y:S01]  /*2650*/  LDS.128 R4, [R4+0x120] ;  /* 0x0001200004047984 */ /* 0x000f220000000c00 */
[----:B------:R-:W-:Y:S01]  /*2660*/  UISETP.GE.AND UP0, UPT, UR42, 0x1, UPT ;  /* 0x000000012a00788c */ /* 0x000fe2000bf06270 */
[----:B------:R-:W-:Y:S01]  /*2670*/  @!PT LDS RZ, [RZ] ;  /* 0x00000000fffff984 */ /* 0x000fe20000000800 */
[----:B------:R-:W-:Y:S01]  /*2680*/  @!PT LDS RZ, [RZ] ;  /* 0x00000000fffff984 */ /* 0x000fe20000000800 */
[----:B------:R-:W-:Y:S01]  /*2690*/  @!PT LDS RZ, [RZ] ;  /* 0x00000000fffff984 */ /* 0x000fe20000000800 */
[----:B------:R-:W-:Y:S01]  /*26a0*/  @!PT LDS RZ, [RZ] ;  /* 0x00000000fffff984 */ /* 0x000fe20000000800 */
[----:B------:R1:W-:Y:S06]  /*26b0*/  MEMBAR.ALL.CTA ;  /* 0x0000000000007992 */ /* 0x0003ec0000008000 */
[----:B-1----:R-:W1:Y:S01]  /*26c0*/  FENCE.VIEW.ASYNC.S ;  /* 0x00000000000073c6 */ /* 0x002e620000000000 */
[----:B----4-:R-:W-:-:S13]  /*26d0*/  LOP3.LUT P0, RZ, R6, 0x1, RZ, 0xc0, !PT ;  /* 0x0000000106ff7812 */ /* 0x010fda000780c0ff */
[----:B-1----:R-:W-:Y:S01]  /*26e0*/  VOTEU.ANY UP1, P0 ;  /* 0x0000000000ff7886 */ /* 0x002fe20000020100 */
[----:B------:R-:W-:-:S13]  /*26f0*/  PLOP3.LUT P0, PT, PT, PT, UP1, 0x80, 0x8 ;  /* 0x000000000008781c */ /* 0x000fda0003f0f018 */
[----:B------:R-:W-:Y:S02]  /*2700*/  @P0 LOP3.LUT R0, R5, 0xffff, RZ, 0xc0, !PT ;  /* 0x0000ffff05000812 */ /* 0x000fe400078ec0ff */
[----:B--2---:R-:W-:Y:S02]  /*2710*/  @P0 MOV R2, R4 ;  /* 0x0000000400020202 */ /* 0x004fe40000000f00 */
[----:B------:R-:W-:Y:S01]  /*2720*/  @P0 R2UR UR5, R0 ;  /* 0x00000000000502ca */ /* 0x000fe200000e0000 */
[----:B------:R-:W-:Y:S01]  /*2730*/  VIADD R0, R3, 0xa0 ;  /* 0x000000a003007836 */ /* 0x000fe20000000000 */
[----:B------:R-:W-:Y:S02]  /*2740*/  @P0 SHF.R.U32.HI R4, RZ, 0x10, R5 ;  /* 0x00000010ff040819 */ /* 0x000fe40000011605 */
[----:B------:R-:W-:Y:S02]  /*2750*/  @P0 R2UR UR6, R2 ;  /* 0x00000000020602ca */ /* 0x000fe400000e0000 */
[----:B------:R-:W-:-:S02]  /*2760*/  PRMT R0, RZ, 0x654, R0 ;  /* 0x00000654ff007816 */ /* 0x000fc40000000000 */
[----:B------:R-:W-:Y:S02]  /*2770*/  @P0 R2UR UR4, R4 ;  /* 0x00000000040402ca */ /* 0x000fe400000e0000 */
[----:B------:R1:W-:Y:S03]  /*2780*/  SYNCS.ARRIVE.TRANS64.RED.A1T0 RZ, [R0+URZ], RZ ;  /* 0x000000ff00ff79a7 */ /* 0x0003e600081004ff */
[----:B------:R-:W-:-:S04]  /*2790*/  @UP1 UMOV UR41, UR5 ;  /* 0x0000000500291c82 */ /* 0x000fc80008000000 */
[----:B------:R-:W-:-:S04]  /*27a0*/  @UP1 UMOV UR43, UR6 ;  /* 0x00000006002b1c82 */ /* 0x000fc80008000000 */
[----:B------:R-:W-:Y:S01]  /*27b0*/  @UP1 UMOV UR36, UR4 ;  /* 0x0000000400241c82 */ /* 0x000fe20008000000 */
[----:B------:R-:W-:Y:S05]  /*27c0*/  BRA.U !UP0, `(.L_x_44) ;  /* 0x0000000108d47547 */ /* 0x000fea000b800000 */
[----:B------:R-:W2:Y:S01]  /*27d0*/  LDCU.128 UR12, c[0x0][0xb10] ;  /* 0x00016200ff0c77ac */ /* 0x000ea20008000c00 */
[----:B------:R-:W4:Y:S01]  /*27e0*/  LDCU UR22, c[0x0][0xb20] ;  /* 0x00016400ff1677ac */ /* 0x000f220008000800 */
[----:B------:R-:W3:Y:S01]  /*27f0*/  LDCU UR20, c[0x0][0xb0c] ;  /* 0x00016180ff1477ac */ /* 0x000ee20008000800 */
[----:B------:R-:W1:Y:S01]  /*2800*/  LDCU.64 UR8, c[0x0][0xb28] ;  /* 0x00016500ff0877ac */ /* 0x000e620008000a00 */
[----:B------:R-:W-:Y:S02]  /*2810*/  UISETP.NE.AND UP3, UPT, UR42, 0x1, UPT ;  /* 0x000000012a00788c */ /* 0x000fe4000bf65270 */
[----:B--2---:R-:W-:Y:S02]  /*2820*/  UIMAD.WIDE.U32 UR6, UR48, UR15, URZ ;  /* 0x0000000f300672a5 */ /* 0x004fe4000f8e00ff */
[----:B------:R-:W-:Y:S02]  /*2830*/  UIMAD.WIDE.U32 UR4, UR49, UR12, URZ ;  /* 0x0000000c310472a5 */ /* 0x000fe4000f8e00ff */
[----:B------:R-:W-:-:S02]  /*2840*/  UISETP.NE.AND UP0, UPT, UR14, 0x1, UPT ;  /* 0x000000010e00788c */ /* 0x000fc4000bf05270 */
[----:B------:R-:W-:Y:S01]  /*2850*/  UIMAD.WIDE.U32 UR18, UR41, UR15, URZ ;  /* 0x0000000f291272a5 */ /* 0x000fe2000f8e00ff */
[----:B------:R-:W-:Y:S02]  /*2860*/  UMOV UR6, UR7 ;  /* 0x0000000700067c82 */ /* 0x000fe40008000000 */
[----:B------:R-:W-:Y:S01]  /*2870*/  UMOV UR4, UR5 ;  /* 0x0000000500047c82 */ /* 0x000fe20008000000 */
[----:B----4-:R-:W-:Y:S02]  /*2880*/  USHF.R.U32.HI UR6, URZ, UR22, UR6 ;  /* 0x00000016ff067299 */ /* 0x010fe40008011606 */
[----:B---3--:R-:W-:Y:S02]  /*2890*/  UISETP.NE.AND UP2, UPT, UR20, 0x1, UPT ;  /* 0x000000011400788c */ /* 0x008fe4000bf45270 */
[----:B------:R-:W-:Y:S02]  /*28a0*/  USHF.R.U32.HI UR4, URZ, UR13, UR4 ;  /* 0x0000000dff047299 */ /* 0x000fe40008011604 */
[----:B------:R-:W-:-:S02]  /*28b0*/  USEL UR5, UR48, UR6, !UP0 ;  /* 0x0000000630057287 */ /* 0x000fc4000c000000 */
[----:B------:R-:W-:Y:S02]  /*28c0*/  USEL UR6, UR49, UR4, !UP2 ;  /* 0x0000000431067287 */ /* 0x000fe4000d000000 */
[----:B-1----:R-:W-:Y:S01]  /*28d0*/  UIMAD.WIDE.U32 UR10, UR5, UR8, URZ ;  /* 0x00000008050a72a5 */ /* 0x002fe2000f8e00ff */
[----:B------:R-:W-:Y:S01]  /*28e0*/  UMOV UR4, UR19 ;  /* 0x0000001300047c82 */ /* 0x000fe20008000000 */
[----:B------:R-:W-:Y:S02]  /*28f0*/  UIMAD.WIDE.U32 UR16, UR43, UR12, URZ ;  /* 0x0000000c2b1072a5 */ /* 0x000fe4000f8e00ff */
[----:B------:R-:W-:-:S03]  /*2900*/  UIMAD.WIDE.U32 UR18, UR6, UR8, URZ ;  /* 0x00000008061272a5 */ /* 0x000fc6000f8e00ff */
[----:B------:R-:W-:Y:S01]  /*2910*/  UMOV UR10, UR11 ;  /* 0x0000000b000a7c82 */ /* 0x000fe20008000000 */
[----:B------:R-:W-:Y:S02]  /*2920*/  USHF.R.U32.HI UR4, URZ, UR22, UR4 ;  /* 0x00000016ff047299 */ /* 0x000fe40008011604 */
[----:B------:R-:W-:Y:S01]  /*2930*/  @UP3 USHF.R.U32.HI UR5, URZ, UR9, UR10 ;  /* 0x00000009ff053299 */ /* 0x000fe2000801160a */
[----:B------:R-:W-:Y:S01]  /*2940*/  UMOV UR16, UR17 ;  /* 0x0000001100107c82 */ /* 0x000fe20008000000 */
[----:B------:R-:W-:Y:S01]  /*2950*/  UMOV UR18, UR19 ;  /* 0x0000001300127c82 */ /* 0x000fe20008000000 */
[----:B------:R-:W-:Y:S02]  /*2960*/  USHF.R.U32.HI UR13, URZ, UR13, UR16 ;  /* 0x0000000dff0d7299 */ /* 0x000fe40008011610 */
[----:B------:R-:W-:Y:S02]  /*2970*/  USEL UR4, UR41, UR4, !UP0 ;  /* 0x0000000429047287 */ /* 0x000fe4000c000000 */
[----:B------:R-:W-:-:S02]  /*2980*/  @UP3 USHF.R.U32.HI UR6, URZ, UR9, UR18 ;  /* 0x00000009ff063299 */ /* 0x000fc40008011612 */
[----:B------:R-:W-:Y:S02]  /*2990*/  UIMAD UR7, UR42, UR5, URZ ;  /* 0x000000052a0772a4 */ /* 0x000fe4000f8e02ff */
[----:B------:R-:W-:Y:S02]  /*29a0*/  USEL UR5, UR43, UR13, !UP2 ;  /* 0x0000000d2b057287 */ /* 0x000fe4000d000000 */
[----:B------:R-:W-:Y:S02]  /*29b0*/  UIMAD UR10, UR42, UR6, URZ ;  /* 0x000000062a0a72a4 */ /* 0x000fe4000f8e02ff */
[----:B------:R-:W-:Y:S02]  /*29c0*/  UISETP.GE.AND UP0, UPT, UR4, UR7, UPT ;  /* 0x000000070400728c */ /* 0x000fe4000bf06270 */
[----:B------:R-:W-:Y:S02]  /*29d0*/  UIMAD.WIDE.U32 UR12, UR4, UR8, URZ ;  /* 0x00000008040c72a5 */ /* 0x000fe4000f8e00ff */
[----:B------:R-:W-:-:S02]  /*29e0*/  UISETP.GE.OR UP0, UPT, UR5, UR10, UP0 ;  /* 0x0000000a0500728c */ /* 0x000fc40008706670 */
        /* <DEDUP_REMOVED lines=19> */
.L_x_44:
[----:B------:R-:W2:Y:S02]  /*2b20*/  LDCU UR4, c[0x0][0xb30] ;  /* 0x00016600ff0477ac */ /* 0x000ea40008000800 */
[----:B--2---:R-:W-:-:S09]  /*2b30*/  UISETP.NE.AND UP0, UPT, UR4, 0x1, UPT ;  /* 0x000000010400788c */ /* 0x004fd2000bf05270 */
[----:B------:R-:W-:Y:S05]  /*2b40*/  BRA.U UP0, `(.L_x_45) ;  /* 0x0000000100447547 */ /* 0x000fea000b800000 */
[----:B------:R-:W2:Y:S01]  /*2b50*/  LDCU.128 UR8, c[0x0][0xb10] ;  /* 0x00016200ff0877ac */ /* 0x000ea20008000c00 */
[----:B------:R-:W4:Y:S01]  /*2b60*/  LDCU UR12, c[0x0][0xb0c] ;  /* 0x00016180ff0c77ac */ /* 0x000f220008000800 */
[----:B------:R-:W1:Y:S01]  /*2b70*/  LDCU UR13, c[0x0][0xb20] ;  /* 0x00016400ff0d77ac */ /* 0x000e620008000800 */
[----:B--2---:R-:W-:Y:S02]  /*2b80*/  UIMAD.WIDE.U32 UR6, UR43, UR8, URZ ;  /* 0x000000082b0672a5 */ /* 0x004fe4000f8e00ff */
[----:B------:R-:W-:Y:S02]  /*2b90*/  UIMAD.WIDE.U32 UR4, UR41, UR11, URZ ;  /* 0x0000000b290472a5 */ /* 0x000fe4000f8e00ff */
[----:B----4-:R-:W-:Y:S02]  /*2ba0*/  UISETP.NE.AND UP2, UPT, UR12, 0x1, UPT ;  /* 0x000000010c00788c */ /* 0x010fe4000bf45270 */
[----:B------:R-:W-:Y:S01]  /*2bb0*/  UISETP.NE.AND UP0, UPT, UR10, 0x1, UPT ;  /* 0x000000010a00788c */ /* 0x000fe2000bf05270 */
[----:B------:R-:W-:-:S02]  /*2bc0*/  UMOV UR6, UR7 ;  /* 0x0000000700067c82 */ /* 0x000fc40008000000 */
[----:B------:R-:W-:Y:S01]  /*2bd0*/  UMOV UR4, UR5 ;  /* 0x0000000500047c82 */ /* 0x000fe20008000000 */
[----:B------:R-:W-:Y:S02]  /*2be0*/  USHF.R.U32.HI UR9, URZ, UR9, UR6 ;  /* 0x00000009ff097299 */ /* 0x000fe40008011606 */
[----:B-1----:R-:W-:Y:S02]  /*2bf0*/  USHF.R.U32.HI UR4, URZ, UR13, UR4 ;  /* 0x0000000dff047299 */ /* 0x002fe40008011604 */
[----:B------:R-:W-:Y:S02]  /*2c00*/  USEL UR5, UR43, UR9, !UP2 ;  /* 0x000000092b057287 */ /* 0x000fe4000d000000 */
[----:B------:R-:W-:-:S04]  /*2c10*/  USEL UR4, UR41, UR4, !UP0 ;  /* 0x0000000429047287 */ /* 0x000fc8000c000000 */
[----:B------:R-:W-:Y:S02]  /*2c20*/  UIADD3 UR6, UPT, UPT, UR5, -UR4, URZ ;  /* 0x8000000405067290 */ /* 0x000fe4000fffe0ff */
[----:B------:R-:W-:Y:S02]  /*2c30*/  UIADD3 UR4, UPT, UPT, -UR5, UR4, URZ ;  /* 0x0000000405047290 */ /* 0x000fe4000fffe1ff */
[----:B------:R-:W-:Y:S02]  /*2c40*/  UIMAD UR41, UR6, UR10, UR41 ;  /* 0x0000000a062972a4 */ /* 0x000fe4000f8e0229 */
[----:B------:R-:W-:-:S12]  /*2c50*/  UIMAD UR43, UR4, UR12, UR43 ;  /* 0x0000000c042b72a4 */ /* 0x000fd8000f8e022b */
.L_x_45:
[----:B------:R-:W-:Y:S01]  /*2c60*/  VIADD R11, R11, 0x1 ;  /* 0x000000010b0b7836 */ /* 0x000fe20000000000 */
[----:B------:R-:W-:Y:S01]  /*2c70*/  R2UR UR4, R51 ;  /* 0x00000000330472ca */ /* 0x000fe200000e0000 */
[----:B------:R-:W-:Y:S01]  /*2c80*/  UIADD3 UR16, UPT, UPT, UR43, UR63, URZ ;  /* 0x0000003f2b107290 */ /* 0x000fe2000fffe0ff */
[----:B------:R-:W-:Y:S02]  /*2c90*/  PLOP3.LUT P2, PT, PT, PT, PT, 0x80, 0x8 ;  /* 0x000000000008781c */ /* 0x000fe40003f4f070 */
[----:B------:R-:W-:-:S04]  /*2ca0*/  ISETP.NE.AND P0, PT, R11, 0x2, PT ;  /* 0x000000020b00780c */ /* 0x000fc80003f05270 */
[----:B-1----:R-:W-:Y:S02]  /*2cb0*/  SEL R0, RZ, 0x1, P0 ;  /* 0x00000001ff007807 */ /* 0x002fe40000000000 */
[----:B------:R-:W-:Y:S02]  /*2cc0*/  SEL R11, R11, RZ, P0 ;  /* 0x000000ff0b0b7207 */ /* 0x000fe40000000000 */
[----:B------:R-:W-:Y:S01]  /*2cd0*/  LOP3.LUT R10, R10, R0, RZ, 0x3c, !PT ;  /* 0x000000000a0a7212 */ /* 0x000fe200078e3cff */
[----:B------:R-:W-:Y:S01]  /*2ce0*/  UIADD3 UR20, UPT, UPT, UR41, UR4, URZ ;  /* 0x0000000429147290 */ /* 0x000fe2000fffe0ff */
[----:B------:R-:W-:Y:S11]  /*2cf0*/  BRA.U UP1, `(.L_x_46) ;  /* 0xffffffed01a47547 */ /* 0x000ff6000b83ffff */
[----:B------:R-:W-:Y:S01]  /*2d00*/  UIADD3 UR21, UPT, UPT, UR21, 0x20, URZ ;  /* 0x0000002015157890 */ /* 0x000fe2000fffe0ff */
[----:B------:R-:W-:-:S03]  /*2d10*/  SHF.L.U32 R2, R12, 0x1f, RZ ;  /* 0x0000001f0c027819 */ /* 0x000fc600000006ff */
[----:B------:R-:W-:-:S09]  /*2d20*/  ULEA UR4, UR29, UR21, 0x3 ;  /* 0x000000151d047291 */ /* 0x000fd2000f8e18ff */
[----:B------:R-:W1:Y:S02]  /*2d30*/  SYNCS.PHASECHK.TRANS64.TRYWAIT P0, [UR4], R2 ;  /* 0x00000002ff0075a7 */ /* 0x000e640008001104 */
[----:B-1----:R-:W-:Y:S05]  /*2d40*/  @!P0 BRA `(.L_x_47) ;  /* 0x00000060002c8947 */ /* 0x002fea0003800000 */
.L_x_147:
[----:B------:R-:W-:-:S04]  /*2d50*/  UIADD3 UR4, UPT, UPT, UR29, 0x1, URZ ;  /* 0x000000011d047890 */ /* 0x000fc8000fffe0ff */
[----:B------:R-:W-:-:S04]  /*2d60*/  UISETP.NE.AND UP0, UPT, UR4, 0x4, UPT ;  /* 0x000000040400788c */ /* 0x000fc8000bf05270 */
[----:B------:R-:W-:Y:S02]  /*2d70*/  USEL UR6, URZ, 0x1, UP0 ;  /* 0x00000001ff067887 */ /* 0x000fe40008000000 */
[----:B------:R-:W-:-:S04]  /*2d80*/  USEL UR4, UR4, URZ, UP0 ;  /* 0x000000ff04047287 */ /* 0x000fc80008000000 */
[----:B------:R-:W-:Y:S01]  /*2d90*/  ULEA UR5, UR4, UR21, 0x3 ;  /* 0x0000001504057291 */ /* 0x000fe2000f8e18ff */
[----:B-1----:R-:W-:-:S04]  /*2da0*/  LOP3.LUT R2, R12, UR6, RZ, 0x3c, !PT ;  /* 0x000000060c027c12 */ /* 0x002fc8000f8e3cff */
[----:B------:R-:W-:-:S04]  /*2db0*/  SHF.L.U32 R3, R2, 0x1f, RZ ;  /* 0x0000001f02037819 */ /* 0x000fc800000006ff */
[----:B------:R-:W1:Y:S02]  /*2dc0*/  SYNCS.PHASECHK.TRANS64.TRYWAIT P0, [UR5], R3 ;  /* 0x00000003ff0075a7 */ /* 0x000e640008001105 */
[----:B-1----:R-:W-:Y:S05]  /*2dd0*/  @!P0 BRA `(.L_x_48) ;  /* 0x0000006000208947 */ /* 0x002fea0003800000 */
.L_x_149:
[----:B------:R-:W-:-:S04]  /*2de0*/  UIADD3 UR4, UPT, UPT, UR4, 0x1, URZ ;  /* 0x0000000104047890 */ /* 0x000fc8000fffe0ff */
[----:B------:R-:W-:-:S04]  /*2df0*/  UISETP.NE.AND UP0, UPT, UR4, 0x4, UPT ;  /* 0x000000040400788c */ /* 0x000fc8000bf05270 */
[----:B------:R-:W-:Y:S02]  /*2e00*/  USEL UR6, URZ, 0x1, UP0 ;  /* 0x00000001ff067887 */ /* 0x000fe40008000000 */
[----:B------:R-:W-:-:S04]  /*2e10*/  USEL UR4, UR4, URZ, UP0 ;  /* 0x000000ff04047287 */ /* 0x000fc80008000000 */
[----:B------:R-:W-:Y:S01]  /*2e20*/  ULEA UR5, UR4, UR21, 0x3 ;  /* 0x0000001504057291 */ /* 0x000fe2000f8e18ff */
[----:B------:R-:W-:-:S04]  /*2e30*/  LOP3.LUT R2, R2, UR6, RZ, 0x3c, !PT ;  /* 0x0000000602027c12 */ /* 0x000fc8000f8e3cff */
[----:B-1----:R-:W-:-:S04]  /*2e40*/  SHF.L.U32 R3, R2, 0x1f, RZ ;  /* 0x0000001f02037819 */ /* 0x002fc800000006ff */
[----:B------:R-:W1:Y:S02]  /*2e50*/  SYNCS.PHASECHK.TRANS64.TRYWAIT P0, [UR5], R3 ;  /* 0x00000003ff0075a7 */ /* 0x000e640008001105 */
[----:B-1----:R-:W-:Y:S05]  /*2e60*/  @!P0 BRA `(.L_x_49) ;  /* 0x0000006000148947 */ /* 0x002fea0003800000 */
.L_x_151:
[----:B------:R-:W-:-:S04]  /*2e70*/  UIADD3 UR4, UPT, UPT, UR4, 0x1, URZ ;  /* 0x0000000104047890 */ /* 0x000fc8000fffe0ff */
[----:B------:R-:W-:-:S04]  /*2e80*/  UISETP.NE.AND UP0, UPT, UR4, 0x4, UPT ;  /* 0x000000040400788c */ /* 0x000fc8000bf05270 */
[----:B------:R-:W-:Y:S02]  /*2e90*/  USEL UR5, URZ, 0x1, UP0 ;  /* 0x00000001ff057887 */ /* 0x000fe40008000000 */
[----:B------:R-:W-:-:S04]  /*2ea0*/  USEL UR4, UR4, URZ, UP0 ;  /* 0x000000ff04047287 */ /* 0x000fc80008000000 */
[----:B------:R-:W-:Y:S01]  /*2eb0*/  ULEA UR4, UR4, UR21, 0x3 ;  /* 0x0000001504047291 */ /* 0x000fe2000f8e18ff */
[----:B------:R-:W-:-:S04]  /*2ec0*/  LOP3.LUT R2, R2, UR5, RZ, 0x3c, !PT ;  /* 0x0000000502027c12 */ /* 0x000fc8000f8e3cff */
[----:B------:R-:W-:Y:S01]  /*2ed0*/  SHF.L.U32 R2, R2, 0x1f, RZ ;  /* 0x0000001f02027819 */ /* 0x000fe200000006ff */
[----:B-1----:R-:W-:-:S07]  /*2ee0*/  IMAD.U32 R0, RZ, RZ, UR4 ;  /* 0x00000004ff007e24 */ /* 0x002fce000f8e00ff */
.L_x_50:
[----:B-1----:R1:W2:Y:S02]  /*2ef0*/  SYNCS.PHASECHK.TRANS64.TRYWAIT P0, [R0+URZ], R2 ;  /* 0x00000002000075a7 */ /* 0x0022a400080011ff */
[----:B--2---:R-:W-:Y:S05]  /*2f00*/  @!P0 NANOSLEEP.SYNCS 0x989680 ;  /* 0x009896800000895d */ /* 0x004fea0003900000 */
[----:B------:R-:W2:Y:S02]  /*2f10*/  @!P0 SYNCS.PHASECHK.TRANS64 P0, [R0+URZ], R2 ;  /* 0x00000002000085a7 */ /* 0x000ea400080010ff */
[----:B--2---:R-:W-:Y:S05]  /*2f20*/  @P0 EXIT ;  /* 0x000000000000094d */ /* 0x004fea0003800000 */
[----:B------:R-:W-:Y:S05]  /*2f30*/  BRA `(.L_x_50) ;  /* 0xfffffffc00ec7947 */ /* 0x000fea000383ffff */
.L_x_22:
[----:B------:R-:W-:-:S04]  /*2f40*/  UISETP.NE.AND UP0, UPT, UR52, URZ, UPT ;  /* 0x000000ff3400728c */ /* 0x000fc8000bf05270 */
[----:B------:R-:W-:-:S09]  /*2f50*/  UISETP.NE.OR UP0, UPT, UR17, 0x1, UP0 ;  /* 0x000000011100788c */ /* 0x000fd20008705670 */
[----:B------:R-:W-:Y:S05]  /*2f60*/  BRA.U UP0, `(.L_x_51) ;  /* 0x0000000500487547 */ /* 0x000fea000b800000 */
[----:B------:R-:W-:Y:S01]  /*2f70*/  ISETP.GE.U32.AND P2, PT, R0, 0x10, PT ;  /* 0x000000100000780c */ /* 0x000fe20003f46070 */
[----:B------:R-:W-:Y:S01]  /*2f80*/  IMAD.MOV.U32 R12, RZ, RZ, 0x1 ;  /* 0x00000001ff0c7424 */ /* 0x000fe200078e00ff */
[----:B------:R-:W-:Y:S02]  /*2f90*/  CS2R R10, SRZ ;  /* 0x00000000000a7805 */ /* 0x000fe4000001ff00 */
[----:B------:R-:W-:Y:S01]  /*2fa0*/  CS2R R8, SRZ ;  /* 0x0000000000087805 */ /* 0x000fe2000001ff00 */
[----:B------:R-:W-:Y:S01]  /*2fb0*/  UMOV UR6, 0x400 ;  /* 0x0000040000067882 */ /* 0x000fe20000000000 */
[----:B------:R-:W-:Y:S01]  /*2fc0*/  UMOV UR5, URZ ;  /* 0x000000ff00057c82 */ /* 0x000fe20008000000 */
[----:B------:R-:W-:-:S12]  /*2fd0*/  ULEA UR6, UR52, UR6, 0x18 ;  /* 0x0000000634067291 */ /* 0x000fd8000f8ec0ff */
.L_x_55:
[----:B------:R-:W-:Y:S02]  /*2fe0*/  LEA R2, R8, UR6, 0x3 ;  /* 0x0000000608027c11 */ /* 0x000fe4000f8e18ff */
[----:B------:R-:W-:-:S03]  /*2ff0*/  SHF.L.U32 R4, R9, 0x1f, RZ ;  /* 0x0000001f09047819 */ /* 0x000fc600000006ff */
[----:B------:R-:W-:Y:S01]  /*3000*/  VIADD R5, R2, 0x100 ;  /* 0x0000010002057836 */ /* 0x000fe20000000000 */
[----:B------:R-:W1:Y:S02]  /*3010*/  SYNCS.PHASECHK.TRANS64.TRYWAIT P0, [R2+URZ+0xf0], R4 ;  /* 0x0000f004020075a7 */ /* 0x000e6400080011ff */
[----:B-1----:R-:W-:Y:S05]  /*3020*/  @!P0 BRA `(.L_x_52) ;  /* 0x0000005c00bc8947 */ /* 0x002fea0003800000 */
.L_x_152:
[----:B------:R-:W-:Y:S01]  /*3030*/  ULEA UR4, UR5, UR6, 0x3 ;  /* 0x0000000605047291 */ /* 0x000fe2000f8e18ff */
[----:B-1----:R-:W-:Y:S01]  /*3040*/  PRMT R2, RZ, 0x654, R5 ;  /* 0x00000654ff027816 */ /* 0x002fe20000000005 */
[----:B------:R-:W-:Y:S01]  /*3050*/  @!P2 IMAD.MOV.U32 R4, RZ, RZ, 0x10 ;  /* 0x00000010ff04a424 */ /* 0x000fe200078e00ff */
[----:B------:R-:W-:Y:S01]  /*3060*/  SHF.L.U32 R5, R12, 0x1f, RZ ;  /* 0x0000001f0c057819 */ /* 0x000fe200000006ff */
[----:B------:R-:W-:Y:S01]  /*3070*/  UIADD3 UR7, UPT, UPT, UR4, 0x90, URZ ;  /* 0x0000009004077890 */ /* 0x000fe2000fffe0ff */
[----:B------:R1:W-:Y:S05]  /*3080*/  SYNCS.ARRIVE.TRANS64.RED.A1T0 RZ, [R2+URZ], RZ ;  /* 0x000000ff02ff79a7 */ /* 0x0003ea00081004ff */
[----:B------:R-:W-:Y:S01]  /*3090*/  IMAD.U32 R6, RZ, RZ, UR7 ;  /* 0x00000007ff067e24 */ /* 0x000fe2000f8e00ff */
[----:B------:R-:W2:Y:S04]  /*30a0*/  SYNCS.PHASECHK.TRANS64.TRYWAIT P0, [UR4+0xa0], R5 ;  /* 0x0000a005ff0075a7 */ /* 0x000ea80008001104 */
[----:B------:R-:W-:Y:S01]  /*30b0*/  PRMT R6, R0, 0x654, R6 ;  /* 0x0000065400067816 */ /* 0x000fe20000000006 */
[----:B-12---:R-:W-:Y:S06]  /*30c0*/  @!P0 BRA `(.L_x_53) ;  /* 0x0000005c00a88947 */ /* 0x006fec0003800000 */
.L_x_154:
[----:B------:R-:W-:Y:S01]  /*30d0*/  ULEA UR8, UR5, UR6, 0x4 ;  /* 0x0000000605087291 */ /* 0x000fe2000f8e20ff */
[----:B------:R-:W-:Y:S01]  /*30e0*/  SEL R3, R6, R3, !P2 ;  /* 0x0000000306037207 */ /* 0x000fe20005000000 */
[----:B------:R-:W-:Y:S01]  /*30f0*/  UIADD3 UR9, UPT, UPT, UR4, 0x90, URZ ;  /* 0x0000009004097890 */ /* 0x000fe2000fffe0ff */
[----:B-1----:R-:W-:Y:S01]  /*3100*/  LEA R2, R11, UR6, 0x3 ;  /* 0x000000060b027c11 */ /* 0x002fe2000f8e18ff */
[----:B------:R-:W-:Y:S01]  /*3110*/  UIADD3 UR8, UPT, UPT, UR8, 0x120, URZ ;  /* 0x0000012008087890 */ /* 0x000fe2000fffe0ff */
[----:B------:R1:W-:Y:S01]  /*3120*/  @!P2 SYNCS.ARRIVE.TRANS64.RED RZ, [R3+URZ], R4 ;  /* 0x0000000403ffa9a7 */ /* 0x0003e200080004ff */
[----:B------:R-:W-:Y:S01]  /*3130*/  UIADD3 UR4, UPT, UPT, UR5, 0x1, URZ ;  /* 0x0000000105047890 */ /* 0x000fe2000fffe0ff */
[----:B------:R-:W-:-:S03]  /*3140*/  VIADD R8, R8, 0x1 ;  /* 0x0000000108087836 */ /* 0x000fc60000000000 */
[----:B------:R-:W-:Y:S02]  /*3150*/  UISETP.NE.AND UP0, UPT, UR4, 0x2, UPT ;  /* 0x000000020400788c */ /* 0x000fe4000bf05270 */
[----:B------:R-:W-:Y:S01]  /*3160*/  ISETP.NE.AND P0, PT, R8, 0x2, PT ;  /* 0x000000020800780c */ /* 0x000fe20003f05270 */
[----:B------:R-:W-:Y:S06]  /*3170*/  UGETNEXTWORKID.BROADCAST [UR8], [UR9] ;  /* 0x00000000080073ca */ /* 0x000fec0008000100 */
[----:B------:R-:W-:Y:S02]  /*3180*/  USEL UR7, URZ, 0x1, UP0 ;  /* 0x00000001ff077887 */ /* 0x000fe40008000000 */
[----:B------:R-:W-:-:S04]  /*3190*/  USEL UR5, UR4, URZ, UP0 ;  /* 0x000000ff04057287 */ /* 0x000fc80008000000 */
[----:B------:R-:W-:Y:S02]  /*31a0*/  LOP3.LUT R12, R12, UR7, RZ, 0x3c, !PT ;  /* 0x000000070c0c7c12 */ /* 0x000fe4000f8e3cff */
[----:B-1----:R-:W-:-:S04]  /*31b0*/  SHF.L.U32 R4, R10, 0x1f, RZ ;  /* 0x0000001f0a047819 */ /* 0x002fc800000006ff */
[----:B------:R-:W1:Y:S02]  /*31c0*/  SYNCS.PHASECHK.TRANS64.TRYWAIT P1, [R2+URZ+0x90], R4 ;  /* 0x00009004020075a7 */ /* 0x000e6400080211ff */
[----:B-1----:R-:W-:Y:S05]  /*31d0*/  @!P1 BRA `(.L_x_54) ;  /* 0x0000005c007c9947 */ /* 0x002fea0003800000 */
.L_x_155:
[C---:B-1----:R-:W-:Y:S01]  /*31e0*/  LEA R4, R11.reuse, UR6, 0x4 ;  /* 0x000000060b047c11 */ /* 0x042fe2000f8e20ff */
[----:B------:R-:W-:Y:S01]  /*31f0*/  VIADD R2, R2, 0xa0 ;  /* 0x000000a002027836 */ /* 0x000fe20000000000 */
[----:B------:R-:W-:Y:S01]  /*3200*/  SEL R8, R8, RZ, P0 ;  /* 0x000000ff08087207 */ /* 0x000fe20000000000 */
[----:B------:R-:W-:-:S03]  /*3210*/  VIADD R11, R11, 0x1 ;  /* 0x000000010b0b7836 */ /* 0x000fc60000000000 */
[----:B------:R-:W1:Y:S01]  /*3220*/  LDS.128 R4, [R4+0x120] ;  /* 0x0001200004047984 */ /* 0x000e620000000c00 */
[----:B------:R-:W-:Y:S02]  /*3230*/  PRMT R2, RZ, 0x654, R2 ;  /* 0x00000654ff027816 */ /* 0x000fe40000000002 */
[C---:B------:R-:W-:Y:S01]  /*3240*/  ISETP.NE.AND P1, PT, R11.reuse, 0x2, PT ;  /* 0x000000020b00780c */ /* 0x040fe20003f25270 */
[----:B------:R-:W-:Y:S01]  /*3250*/  @!PT LDS RZ, [RZ] ;  /* 0x00000000fffff984 */ /* 0x000fe20000000800 */
[----:B------:R-:W-:Y:S01]  /*3260*/  @!PT LDS RZ, [RZ] ;  /* 0x00000000fffff984 */ /* 0x000fe20000000800 */
[----:B------:R-:W-:Y:S01]  /*3270*/  @!PT LDS RZ, [RZ] ;  /* 0x00000000fffff984 */ /* 0x000fe20000000800 */
[----:B------:R-:W-:Y:S01]  /*3280*/  @!PT LDS RZ, [RZ] ;  /* 0x00000000fffff984 */ /* 0x000fe20000000800 */
[----:B------:R2:W-:Y:S06]  /*3290*/  MEMBAR.ALL.CTA ;  /* 0x0000000000007992 */ /* 0x0005ec0000008000 */
[----:B--2---:R-:W2:Y:S01]  /*32a0*/  FENCE.VIEW.ASYNC.S ;  /* 0x00000000000073c6 */ /* 0x004ea20000000000 */
[----:B------:R-:W-:Y:S01]  /*32b0*/  SEL R11, R11, RZ, P1 ;  /* 0x000000ff0b0b7207 */ /* 0x000fe20000800000 */
[----:B--2---:R2:W-:Y:S01]  /*32c0*/  SYNCS.ARRIVE.TRANS64.RED.A1T0 RZ, [R2+URZ], RZ ;  /* 0x000000ff02ff79a7 */ /* 0x0045e200081004ff */
[----:B-1----:R-:W-:-:S02]  /*32d0*/  LOP3.LUT P3, RZ, R6, 0x1, RZ, 0xc0, !PT ;  /* 0x0000000106ff7812 */ /* 0x002fc4000786c0ff */
[----:B------:R-:W-:-:S04]  /*32e0*/  SEL R4, RZ, 0x1, P1 ;  /* 0x00000001ff047807 */ /* 0x000fc80000800000 */
[----:B------:R-:W-:Y:S02]  /*32f0*/  LOP3.LUT R10, R10, R4, RZ, 0x3c, !PT ;  /* 0x000000040a0a7212 */ /* 0x000fe400078e3cff */
[----:B--2---:R-:W-:-:S04]  /*3300*/  SEL R2, RZ, 0x1, P0 ;  /* 0x00000001ff027807 */ /* 0x004fc80000000000 */
[----:B------:R-:W-:Y:S01]  /*3310*/  LOP3.LUT R9, R9, R2, RZ, 0x3c, !PT ;  /* 0x0000000209097212 */ /* 0x000fe200078e3cff */
[----:B------:R-:W-:Y:S06]  /*3320*/  @P3 BRA `(.L_x_55) ;  /* 0xfffffffc002c3947 */ /* 0x000fec000383ffff */
[----:B------:R-:W-:Y:S01]  /*3330*/  ULEA UR4, UR5, UR6, 0x3 ;  /* 0x0000000605047291 */ /* 0x000fe2000f8e18ff */
[----:B------:R-:W-:-:S08]  /*3340*/  SHF.L.U32 R2, R12, 0x1f, RZ ;  /* 0x0000001f0c027819 */ /* 0x000fd000000006ff */
[----:B------:R-:W1:Y:S02]  /*3350*/  SYNCS.PHASECHK.TRANS64 P0, [UR4+0xa0], R2 ;  /* 0x0000a002ff0075a7 */ /* 0x000e640008001004 */
[----:B-1----:R-:W-:Y:S05]  /*3360*/  @P0 BRA `(.L_x_56) ;  /* 0x0000000000080947 */ /* 0x002fea0003800000 */
[----:B------:R-:W1:Y:S02]  /*3370*/  SYNCS.PHASECHK.TRANS64.TRYWAIT P0, [UR4+0xa0], R2 ;  /* 0x0000a002ff0075a7 */ /* 0x000e640008001104 */
[----:B-1----:R-:W-:Y:S05]  /*3380*/  @!P0 BRA `(.L_x_57) ;  /* 0x0000005c00248947 */ /* 0x002fea0003800000 */
.L_x_56:
[----:B------:R-:W-:-:S04]  /*3390*/  UIADD3 UR7, UPT, UPT, UR5, 0x1, URZ ;  /* 0x0000000105077890 */ /* 0x000fc8000fffe0ff */
[----:B------:R-:W-:-:S04]  /*33a0*/  UISETP.NE.AND UP0, UPT, UR7, 0x2, UPT ;  /* 0x000000020700788c */ /* 0x000fc8000bf05270 */
[----:B------:R-:W-:Y:S02]  /*33b0*/  USEL UR8, URZ, 0x1, UP0 ;  /* 0x00000001ff087887 */ /* 0x000fe40008000000 */
[----:B------:R-:W-:-:S04]  /*33c0*/  USEL UR7, UR7, URZ, UP0 ;  /* 0x000000ff07077287 */ /* 0x000fc80008000000 */
[----:B------:R-:W-:Y:S01]  /*33d0*/  ULEA UR7, UR7, UR6, 0x3 ;  /* 0x0000000607077291 */ /* 0x000fe2000f8e18ff */
[----:B-1----:R-:W-:-:S04]  /*33e0*/  LOP3.LUT R2, R12, UR8, RZ, 0x3c, !PT ;  /* 0x000000080c027c12 */ /* 0x002fc8000f8e3cff */
[----:B------:R-:W-:-:S04]  /*33f0*/  SHF.L.U32 R0, R2, 0x1f, RZ ;  /* 0x0000001f02007819 */ /* 0x000fc800000006ff */
[----:B------:R-:W1:Y:S02]  /*3400*/  SYNCS.PHASECHK.TRANS64 P0, [UR7+0xa0], R0 ;  /* 0x0000a000ff0075a7 */ /* 0x000e640008001007 */
[----:B-1----:R-:W-:Y:S05]  /*3410*/  @P0 EXIT ;  /* 0x000000000000094d */ /* 0x002fea0003800000 */
[----:B------:R-:W-:Y:S02]  /*3420*/  SHF.L.U32 R2, R2, 0x1f, RZ ;  /* 0x0000001f02027819 */ /* 0x000fe400000006ff */
[----:B------:R-:W-:-:S07]  /*3430*/  MOV R0, UR7 ;  /* 0x0000000700007c02 */ /* 0x000fce0008000f00 */
.L_x_58:
[----:B-1----:R1:W2:Y:S02]  /*3440*/  SYNCS.PHASECHK.TRANS64.TRYWAIT P0, [R0+URZ+0xa0], R2 ;  /* 0x0000a002000075a7 */ /* 0x0022a400080011ff */
[----:B--2---:R-:W-:Y:S05]  /*3450*/  @!P0 NANOSLEEP.SYNCS 0x989680 ;  /* 0x009896800000895d */ /* 0x004fea0003900000 */
[----:B------:R-:W2:Y:S02]  /*3460*/  @!P0 SYNCS.PHASECHK.TRANS64 P0, [R0+URZ+0xa0], R2 ;  /* 0x0000a002000085a7 */ /* 0x000ea400080010ff */
[----:B--2---:R-:W-:Y:S05]  /*3470*/  @P0 EXIT ;  /* 0x000000000000094d */ /* 0x004fea0003800000 */
[----:B------:R-:W-:Y:S05]  /*3480*/  BRA `(.L_x_58) ;  /* 0xfffffffc00ec7947 */ /* 0x000fea000383ffff */
.L_x_51:
[----:B------:R-:W-:Y:S05]  /*3490*/  BRA.U UP4, `(.L_x_59) ;  /* 0x0000001104447547 */ /* 0x000fea000b800000 */
[----:B------:R-:W-:Y:S01]  /*34a0*/  UMOV UR4, 0x40 ;  /* 0x0000004000047882 */ /* 0x000fe20000000000 */
[----:B------:R-:W-:Y:S01]  /*34b0*/  NOP ;  /* 0x0000000000007918 */ /* 0x000fe20000000000 */
[----:B------:R-:W-:Y:S01]  /*34c0*/  ULEA UR5, UR52, UR4, 0x18 ;  /* 0x0000000434057291 */ /* 0x000fe2000f8ec0ff */
[----:B------:R-:W-:Y:S02]  /*34d0*/  UMOV UR6, 0x400 ;  /* 0x0000040000067882 */ /* 0x000fe40000000000 */
[----:B------:R-:W-:-:S06]  /*34e0*/  ULEA UR6, UR52, UR6, 0x18 ;  /* 0x0000000634067291 */ /* 0x000fcc000f8ec0ff */
[----:B------:R-:W1:Y:S02]  /*34f0*/  LDS.U8 R0, [UR5+0x1c] ;  /* 0x00001c05ff007984 */ /* 0x000e640008000000 */
[----:B-1----:R-:W-:-:S13]  /*3500*/  ISETP.NE.AND P0, PT, R0, RZ, PT ;  /* 0x000000ff0000720c */ /* 0x002fda0003f05270 */
[----:B------:R-:W-:Y:S05]  /*3510*/  @P0 BRA `(.L_x_60) ;  /* 0x0000000000580947 */ /* 0x000fea0003800000 */
[----:B------:R-:W-:-:S13]  /*3520*/  ELECT P0, URZ, PT ;  /* 0x0000000000ff782f */ /* 0x000fda0003800000 */
[----:B------:R-:W-:Y:S05]  /*3530*/  @!P0 BRA `(.L_x_61) ;  /* 0x0000000000608947 */ /* 0x000fea0003800000 */
[----:B------:R-:W-:Y:S01]  /*3540*/  UMOV UR4, 0x10 ;  /* 0x0000001000047882 */ /* 0x000fe20000000000 */
[----:B------:R-:W-:Y:S01]  /*3550*/  HFMA2 R0, -RZ, RZ, 0, 5.9604644775390625e-08 ;  /* 0x00000001ff007431 */ /* 0x000fe200000001ff */
[----:B------:R-:W-:-:S03]  /*3560*/  MOV R3, 0xffff ;  /* 0x0000ffff00037802 */ /* 0x000fc60000000f00 */
[----:B------:R-:W-:Y:S04]  /*3570*/  DEPBAR.LE SB1, 0x36 ;  /* 0x00009d800000791a */ /* 0x000fe80000000000 */
[----:B------:R-:W1:Y:S02]  /*3580*/  UTCATOMSWS.FIND_AND_SET.ALIGN UP0, UR4, UR4 ;  /* 0x00000004000475e3 */ /* 0x000e640008000800 */
[----:B-1----:R-:W-:Y:S01]  /*3590*/  MOV R4, UR4 ;  /* 0x0000000400047c02 */ /* 0x002fe20008000f00 */
[----:B------:R-:W-:Y:S06]  /*35a0*/  BRA.U UP0, `(.L_x_62) ;  /* 0x0000000100187547 */ /* 0x000fec000b800000 */
.L_x_63:
[----:B------:R-:W-:Y:S05]  /*35b0*/  NANOSLEEP 0x64 ;  /* 0x000000640000795d */ /* 0x000fea0003800000 */
[----:B------:R-:W-:-:S05]  /*35c0*/  UMOV UR4, 0x10 ;  /* 0x0000001000047882 */ /* 0x000fca0000000000 */
[----:B------:R-:W-:Y:S04]  /*35d0*/  DEPBAR.LE SB1, 0x36 ;  /* 0x00009d800000791a */ /* 0x000fe80000000000 */
[----:B------:R-:W1:Y:S02]  /*35e0*/  UTCATOMSWS.FIND_AND_SET.ALIGN UP0, UR4, UR4 ;  /* 0x00000004000475e3 */ /* 0x000e640008000800 */
[----:B-1----:R-:W-:Y:S01]  /*35f0*/  MOV R4, UR4 ;  /* 0x0000000400047c02 */ /* 0x002fe20008000f00 */
[----:B------:R-:W-:Y:S05]  /*3600*/  BRA.U !UP0, `(.L_x_63) ;  /* 0xfffffffd08e87547 */ /* 0x000fea000b83ffff */
.L_x_62:
[-C--:B------:R-:W-:Y:S02]  /*3610*/  SHF.L.U32 R3, R3, R4.reuse, RZ ;  /* 0x0000000403037219 */ /* 0x080fe400000006ff */
[----:B------:R-:W-:Y:S01]  /*3620*/  SHF.L.U32 R0, R0, R4, RZ ;  /* 0x0000000400007219 */ /* 0x000fe200000006ff */
[----:B------:R-:W-:Y:S02]  /*3630*/  IMAD.SHL.U32 R4, R4, 0x20, RZ ;  /* 0x0000002004047824 */ /* 0x000fe400078e00ff */
[----:B------:R1:W-:Y:S04]  /*3640*/  ATOMS.OR RZ, [UR5+0x14], R3 ;  /* 0x00001403ffff798c */ /* 0x0003e8000b000005 */
[----:B------:R1:W-:Y:S04]  /*3650*/  ATOMS.OR RZ, [UR5+0x18], R0 ;  /* 0x00001800ffff798c */ /* 0x0003e8000b000005 */
[----:B------:R1:W-:Y:S01]  /*3660*/  STS [UR6+0x140], R4 ;  /* 0x00014004ff007988 */ /* 0x0003e20008000806 */
[----:B------:R-:W-:Y:S05]  /*3670*/  BRA `(.L_x_61) ;  /* 0x0000000000107947 */ /* 0x000fea0003800000 */
.L_x_60:
[----:B------:R-:W-:Y:S02]  /*3680*/  MOV R0, 0xffffffff ;  /* 0xffffffff00007802 */ /* 0x000fe40000000f00 */
[----:B------:R-:W-:-:S03]  /*3690*/  MOV R4, 0x36c0 ;  /* 0x000036c000047802 */ /* 0x000fc60000000f00 */
[----:B------:R1:W-:Y:S04]  /*36a0*/  STS [UR6+0x140], R0 ;  /* 0x00014000ff007988 */ /* 0x0003e80008000806 */
[----:B-1---5:R-:W-:Y:S05]  /*36b0*/  CALL.REL.NOINC `($__internal_1_$__cuda_sm10x_tcgen05_guardrail_trap_phase_invalid_during_alloc) ;  /* 0x0000006000707944 */ /* 0x022fea0003c00000 */
.L_x_61:
[----:B------:R-:W-:Y:S05]  /*36c0*/  WARPSYNC.ALL ;  /* 0x0000000000007948 */ /* 0x000fea0003800000 */
[----:B------:R-:W2:Y:S01]  /*36d0*/  S2UR UR4, SR_CgaCtaId ;  /* 0x00000000000479c3 */ /* 0x000ea20000008800 */
[----:B------:R-:W-:Y:S01]  /*36e0*/  UMOV UR41, 0x400 ;  /* 0x0000040000297882 */ /* 0x000fe20000000000 */
[----:B------:R-:W-:-:S06]  /*36f0*/  NOP ;  /* 0x0000000000007918 */ /* 0x000fcc0000000000 */
[----:B------:R-:W-:Y:S06]  /*3700*/  BAR.ARV 0x6, 0xa0 ;  /* 0x0182800000007b1d */ /* 0x000fec0000002000 */
[----:B------:R-:W3:Y:S01]  /*3710*/  LDCU UR6, c[0x0][0x38c] ;  /* 0x00007180ff0677ac */ /* 0x000ee20008000800 */
[----:B------:R-:W-:Y:S01]  /*3720*/  LOP3.LUT R2, R2, 0xffff, RZ, 0xc0, !PT ;  /* 0x0000ffff02027812 */ /* 0x000fe200078ec0ff */
[----:B------:R-:W-:Y:S01]  /*3730*/  IMAD.MOV.U32 R11, RZ, RZ, 0x1 ;  /* 0x00000001ff0b7424 */ /* 0x000fe200078e00ff */
[----:B------:R-:W-:Y:S01]  /*3740*/  CS2R R8, SRZ ;  /* 0x0000000000087805 */ /* 0x000fe2000001ff00 */
[----:B------:R-:W4:Y:S01]  /*3750*/  LDCU UR7, c[0x0][0x38c] ;  /* 0x00007180ff0777ac */ /* 0x000f220008000800 */
[----:B------:R-:W-:Y:S01]  /*3760*/  R2UR UR42, R2 ;  /* 0x00000000022a72ca */ /* 0x000fe200000e0000 */
[----:B------:R-:W-:Y:S01]  /*3770*/  IMAD.MOV.U32 R10, RZ, RZ, RZ ;  /* 0x000000ffff0a7224 */ /* 0x000fe200078e00ff */
[----:B------:R-:W-:Y:S01]  /*3780*/  UMOV UR45, URZ ;  /* 0x000000ff002d7c82 */ /* 0x000fe20008000000 */
[----:B------:R-:W-:Y:S01]  /*3790*/  UMOV UR39, URZ ;  /* 0x000000ff00277c82 */ /* 0x000fe20008000000 */
[----:B--2---:R-:W-:Y:S01]  /*37a0*/  ULEA UR41, UR4, UR41, 0x18 ;  /* 0x0000002904297291 */ /* 0x004fe2000f8ec0ff */
[----:B------:R-:W-:Y:S01]  /*37b0*/  UMOV UR62, 0x0 ;  /* 0x00000000003e7882 */ /* 0x000fe20000000000 */
[----:B------:R-:W-:-:S02]  /*37c0*/  UMOV UR63, 0x4200010 ;  /* 0x04200010003f7882 */ /* 0x000fc40000000000 */
[----:B------:R-:W-:Y:S02]  /*37d0*/  UIADD3 UR5, UPT, UPT, UR41, 0x4400, URZ ;  /* 0x0000440029057890 */ /* 0x000fe4000fffe0ff */
[----:B------:R-:W-:Y:S02]  /*37e0*/  UIADD3 UR4, UPT, UPT, UR41, 0x14400, URZ ;  /* 0x0001440029047890 */ /* 0x000fe4000fffe0ff */
[----:B---3--:R-:W-:Y:S01]  /*37f0*/  UIADD3 UR6, UPT, UPT, UR6, 0x7f, URZ ;  /* 0x0000007f06067890 */ /* 0x008fe2000fffe0ff */
[----:B-1----:R-:W1:Y:S01]  /*3800*/  LDS R0, [UR41+0x140] ;  /* 0x00014029ff007984 */ /* 0x002e620008000800 */
[----:B------:R-:W-:Y:S02]  /*3810*/  USHF.R.U32.HI UR5, URZ, 0x4, UR5 ;  /* 0x00000004ff057899 */ /* 0x000fe40008011605 */
[----:B------:R-:W-:Y:S02]  /*3820*/  USHF.R.S32.HI UR47, URZ, 0x1f, UR6 ;  /* 0x0000001fff2f7899 */ /* 0x000fe40008011406 */
[----:B------:R-:W-:-:S02]  /*3830*/  USHF.R.U32.HI UR4, URZ, 0x4, UR4 ;  /* 0x00000004ff047899 */ /* 0x000fc40008011604 */
[----:B------:R-:W-:Y:S02]  /*3840*/  ULEA.HI UR47, UR47, UR6, URZ, 0x7 ;  /* 0x000000062f2f7291 */ /* 0x000fe4000f8f38ff */
[----:B------:R-:W-:Y:S02]  /*3850*/  ULOP3.LUT UR5, UR5, 0x3fff, URZ, 0xc0, !UPT ;  /* 0x00003fff05057892 */ /* 0x000fe4000f8ec0ff */
[----:B------:R-:W-:Y:S02]  /*3860*/  USHF.R.S32.HI UR47, URZ, 0x7, UR47 ;  /* 0x00000007ff2f7899 */ /* 0x000fe4000801142f */
[----:B------:R-:W-:Y:S02]  /*3870*/  ULOP3.LUT UR4, UR4, 0x3fff, URZ, 0xc0, !UPT ;  /* 0x00003fff04047892 */ /* 0x000fe4000f8ec0ff */
[----:B------:R-:W-:Y:S01]  /*3880*/  UISETP.LT.AND UP0, UPT, UR47, 0x1, UPT ;  /* 0x000000012f00788c */ /* 0x000fe2000bf01270 */
[----:B------:R-:W-:Y:S01]  /*3890*/  UMOV UR60, 0x0 ;  /* 0x00000000003c7882 */ /* 0x000fe20000000000 */
[----:B------:R-:W-:-:S02]  /*38a0*/  UMOV UR61, 0x4200010 ;  /* 0x04200010003d7882 */ /* 0x000fc40000000000 */
[----:B------:R-:W-:Y:S01]  /*38b0*/  USEL UR64, UR47, 0x1, !UP0 ;  /* 0x000000012f407887 */ /* 0x000fe2000c000000 */
[----:B------:R-:W-:Y:S01]  /*38c0*/  UMOV UR58, 0x0 ;  /* 0x00000000003a7882 */ /* 0x000fe20000000000 */
[----:B------:R-:W-:Y:S01]  /*38d0*/  UMOV UR59, 0x4200010 ;  /* 0x04200010003b7882 */ /* 0x000fe20000000000 */
[----:B------:R-:W-:Y:S01]  /*38e0*/  UMOV UR56, 0x0 ;  /* 0x0000000000387882 */ /* 0x000fe20000000000 */
[----:B------:R-:W-:Y:S01]  /*38f0*/  UMOV UR57, 0x4200010 ;  /* 0x0420001000397882 */ /* 0x000fe20000000000 */
[----:B------:R-:W-:Y:S01]  /*3900*/  UMOV UR54, 0x0 ;  /* 0x0000000000367882 */ /* 0x000fe20000000000 */
[----:B------:R-:W-:Y:S01]  /*3910*/  UMOV UR55, 0x4200010 ;  /* 0x0420001000377882 */ /* 0x000fe20000000000 */
[----:B------:R-:W-:Y:S01]  /*3920*/  UMOV UR52, 0x0 ;  /* 0x0000000000347882 */ /* 0x000fe20000000000 */
[----:B------:R-:W-:Y:S01]  /*3930*/  UMOV UR53, 0x4200010 ;  /* 0x0420001000357882 */ /* 0x000fe20000000000 */
[----:B------:R-:W-:Y:S02]  /*3940*/  ULOP3.LUT UR43, UR5, 0x10000, URZ, 0xfc, !UPT ;  /* 0x00010000052b7892 */ /* 0x000fe4000f8efcff */
[----:B------:R-:W-:-:S02]  /*3950*/  ULOP3.LUT UR44, UR4, 0x10000, URZ, 0xfc, !UPT ;  /* 0x00010000042c7892 */ /* 0x000fc4000f8efcff */
[----:B------:R-:W-:Y:S02]  /*3960*/  UIADD3 UR64, UPT, UPT, -UR64, URZ, URZ ;  /* 0x000000ff40407290 */ /* 0x000fe4000fffe1ff */
[----:B----4-:R-:W-:Y:S01]  /*3970*/  UISETP.GE.AND UP4, UPT, UR7, 0x1, UPT ;  /* 0x000000010700788c */ /* 0x010fe2000bf86270 */
[----:B------:R-:W-:Y:S01]  /*3980*/  UMOV UR50, 0x0 ;  /* 0x0000000000327882 */ /* 0x000fe20000000000 */
[----:B------:R-:W-:Y:S01]  /*3990*/  UMOV UR51, 0x4200010 ;  /* 0x0420001000337882 */ /* 0x000fe20000000000 */
[----:B------:R-:W-:Y:S01]  /*39a0*/  UMOV UR48, 0x0 ;  /* 0x0000000000307882 */ /* 0x000fe20000000000 */
[----:B-1----:R-:W-:Y:S01]  /*39b0*/  R2UR UR65, R0 ;  /* 0x00000000004172ca */ /* 0x002fe200000e0000 */
[----:B------:R-:W-:-:S14]  /*39c0*/  UMOV UR49, 0x4200010 ;  /* 0x0420001000317882 */ /* 0x000fdc0000000000 */
.L_x_70:
[----:B------:R-:W-:Y:S02]  /*39d0*/  LEA R0, R10, UR41, 0x3 ;  /* 0x000000290a007c11 */ /* 0x000fe4000f8e18ff */
[----:B------:R-:W-:Y:S02]  /*39e0*/  SHF.L.U32 R2, R9, 0x1f, RZ ;  /* 0x0000001f09027819 */ /* 0x000fe400000006ff */
[----:B------:R-:W-:Y:S01]  /*39f0*/  PLOP3.LUT P0, PT, PT, PT, UP4, 0x80, 0x8 ;  /* 0x000000000008781c */ /* 0x000fe20003f0f048 */
[----:B------:R-:W-:Y:S01]  /*3a00*/  VIADD R3, R0, 0xa0 ;  /* 0x000000a000037836 */ /* 0x000fe20000000000 */
[----:B-1----:R-:W1:Y:S02]  /*3a10*/  SYNCS.PHASECHK.TRANS64.TRYWAIT P1, [R0+URZ+0x90], R2 ;  /* 0x00009002000075a7 */ /* 0x002e6400080211ff */
[----:B-1-3--:R-:W-:Y:S09]  /*3a20*/  @!P1 BRA `(.L_x_64) ;  /* 0x0000005400949947 */ /* 0x00aff20003800000 */
.L_x_157:
[----:B------:R-:W-:Y:S01]  /*3a30*/  LEA R4, R10, UR41, 0x4 ;  /* 0x000000290a047c11 */ /* 0x000fe2000f8e20ff */
[----:B------:R-:W-:Y:S01]  /*3a40*/  @UP4 ULEA UR4, UR39, UR41, 0x3 ;  /* 0x0000002927044291 */ /* 0x000fe2000f8e18ff */
[----:B------:R-:W-:Y:S01]  /*3a50*/  PLOP3.LUT P2, PT, PT, PT, PT, 0x80, 0x8 ;  /* 0x000000000008781c */ /* 0x000fe20003f4f070 */
[----:B------:R-:W-:Y:S01]  /*3a60*/  ULEA UR46, UR45, UR41, 0x3 ;  /* 0x000000292d2e7291 */ /* 0x000fe2000f8e18ff */
[----:B------:R-:W-:Y:S02]  /*3a70*/  PRMT R3, RZ, 0x654, R3 ;  /* 0x00000654ff037816 */ /* 0x000fe40000000003 */
[----:B------:R-:W2:Y:S01]  /*3a80*/  LDS.128 R4, [R4+0x120] ;  /* 0x0001200004047984 */ /* 0x000ea20000000c00 */
[----:B-1----:R-:W-:Y:S02]  /*3a90*/  @P0 SHF.L.U32 R2, R8, 0x1f, RZ ;  /* 0x0000001f08020819 */ /* 0x002fe400000006ff */
[----:B------:R-:W-:Y:S01]  /*3aa0*/  SHF.L.U32 R0, R11, 0x1f, RZ ;  /* 0x0000001f0b007819 */ /* 0x000fe200000006ff */
[----:B------:R-:W-:Y:S01]  /*3ab0*/  @!PT LDS RZ, [RZ] ;  /* 0x00000000fffff984 */ /* 0x000fe20000000800 */
[----:B------:R-:W-:Y:S01]  /*3ac0*/  @!PT LDS RZ, [RZ] ;  /* 0x00000000fffff984 */ /* 0x000fe20000000800 */
[----:B------:R-:W-:Y:S01]  /*3ad0*/  @!PT LDS RZ, [RZ] ;  /* 0x00000000fffff984 */ /* 0x000fe20000000800 */
[----:B------:R-:W-:Y:S01]  /*3ae0*/  @!PT LDS RZ, [RZ] ;  /* 0x00000000fffff984 */ /* 0x000fe20000000800 */
[----:B------:R1:W-:Y:S06]  /*3af0*/  MEMBAR.ALL.CTA ;  /* 0x0000000000007992 */ /* 0x0003ec0000008000 */
[----:B-1----:R-:W1:Y:S02]  /*3b00*/  FENCE.VIEW.ASYNC.S ;  /* 0x00000000000073c6 */ /* 0x002e640000000000 */
[----:B-1----:R1:W-:Y:S01]  /*3b10*/  SYNCS.ARRIVE.TRANS64.RED.A1T0 RZ, [R3+URZ], RZ ;  /* 0x000000ff03ff79a7 */ /* 0x0023e200081004ff */
[----:B------:R1:W3:Y:S01]  /*3b20*/  @P0 SYNCS.PHASECHK.TRANS64.TRYWAIT P2, [UR4], R2 ;  /* 0x00000002ff0005a7 */ /* 0x0002e20008041104 */
[----:B------:R-:W-:Y:S01]  /*3b30*/  ULEA.HI UR4, UR45, UR45, URZ, 0x1 ;  /* 0x0000002d2d047291 */ /* 0x000fe2000f8f08ff */
[----:B--2---:R-:W-:-:S03]  /*3b40*/  LOP3.LUT P1, RZ, R6, 0x1, RZ, 0xc0, !PT ;  /* 0x0000000106ff7812 */ /* 0x004fc6000782c0ff */
[----:B------:R-:W-:Y:S02]  /*3b50*/  USHF.L.U32 UR5, UR4, 0x6, URZ ;  /* 0x0000000604057899 */ /* 0x000fe400080006ff */
[----:B------:R-:W-:Y:S02]  /*3b60*/  ULOP3.LUT UR36, UR4, 0xffe, URZ, 0xc0, !UPT ;  /* 0x00000ffe04247892 */ /* 0x000fe4000f8ec0ff */
[----:B------:R-:W-:Y:S02]  /*3b70*/  ULOP3.LUT UR4, UR5, 0xffffff80, URZ, 0xc0, !UPT ;  /* 0xffffff8005047892 */ /* 0x000fe4000f8ec0ff */
[----:B------:R-:W-:Y:S02]  /*3b80*/  UIADD3 UR36, UPT, UPT, -UR36, UR45, URZ ;  /* 0x0000002d24247290 */ /* 0x000fe4000fffe1ff */
[----:B------:R-:W-:Y:S01]  /*3b90*/  UIADD3 UR4, UPT, UPT, UR65, UR4, URZ ;  /* 0x0000000441047290 */ /* 0x000fe2000fffe0ff */
[----:B------:R-:W2:Y:S03]  /*3ba0*/  SYNCS.PHASECHK.TRANS64.TRYWAIT P0, [UR46+0xd0], R0 ;  /* 0x0000d000ff0075a7 */ /* 0x000ea6000800112e */
[----:B------:R-:W-:Y:S01]  /*3bb0*/  ULEA UR36, UR36, UR4, 0x14 ;  /* 0x0000000424247291 */ /* 0x000fe2000f8ea0ff */
[----:B-123--:R-:W-:Y:S11]  /*3bc0*/  @!P0 BRA `(.L_x_65) ;  /* 0x0000005400408947 */ /* 0x00eff60003800000 */
.L_x_159:
[----:B------:R-:W-:Y:S01]  /*3bd0*/  IADD3 R10, PT, PT, R10, 0x1, RZ ;  /* 0x000000010a0a7810 */ /* 0x000fe20007ffe0ff */
[----:B------:R-:W-:Y:S06]  /*3be0*/  BRA.U !UP4, `(.L_x_66) ;  /* 0x000000050c107547 */ /* 0x000fec000b800000 */
[----:B------:R-:W-:Y:S01]  /*3bf0*/  UPLOP3.LUT UP2, UPT, UPT, UPT, UPT, 0x40, 0x4 ;  /* 0x000000000004789c */ /* 0x000fe20003f4e870 */
[----:B------:R-:W-:Y:S01]  /*3c00*/  UMOV UR38, UR64 ;  /* 0x0000004000267c82 */ /* 0x000fe20008000000 */
[----:B------:R-:W-:Y:S01]  /*3c10*/  UMOV UR37, UR47 ;  /* 0x0000002f00257c82 */ /* 0x000fe20008000000 */
[----:B------:R-:W-:-:S08]  /*3c20*/  UMOV UR5, UR39 ;  /* 0x0000002700057c82 */ /* 0x000fd00008000000 */
.L_x_69:
[----:B------:R-:W-:Y:S02]  /*3c30*/  UIADD3 UR38, UPT, UPT, UR38, 0x1, URZ ;  /* 0x0000000126267890 */ /* 0x000fe4000fffe0ff */
[----:B------:R-:W-:Y:S02]  /*3c40*/  ULEA UR7, UR5, UR41, 0x3 ;  /* 0x0000002905077291 */ /* 0x000fe4000f8e18ff */
[----:B------:R-:W-:Y:S01]  /*3c50*/  UISETP.NE.AND UP3, UPT, UR38, URZ, UPT ;  /* 0x000000ff2600728c */ /* 0x000fe2000bf65270 */
[----:B--23--:R-:W-:Y:S10]  /*3c60*/  @P2 BRA `(.L_x_67) ;  /* 0x00000000000c2947 */ /* 0x00cff40003800000 */
[----:B-1----:R-:W-:Y:S04]  /*3c70*/  SHF.L.U32 R2, R8, 0x1f, RZ ;  /* 0x0000001f08027819 */ /* 0x002fe800000006ff */
[----:B------:R-:W1:Y:S02]  /*3c80*/  SYNCS.PHASECHK.TRANS64.TRYWAIT P0, [UR7], R2 ;  /* 0x00000002ff0075a7 */ /* 0x000e640008001107 */
[----:B-1----:R-:W-:Y:S05]  /*3c90*/  @!P0 BRA `(.L_x_68) ;  /* 0x0000005400248947 */ /* 0x002fea0003800000 */
.L_x_67:
[----:B------:R-:W-:Y:S01]  /*3ca0*/  UISETP.NE.AND UP0, UPT, UR37, 0x1, UPT ;  /* 0x000000012500788c */ /* 0x000fe2000bf05270 */
[----:B------:R-:W-:Y:S01]  /*3cb0*/  PLOP3.LUT P2, PT, PT, PT, PT, 0x80, 0x8 ;  /* 0x000000000008781c */ /* 0x000fe20003f4f070 */
[----:B------:R-:W-:Y:S02]  /*3cc0*/  UIADD3 UR4, UPT, UPT, UR5, 0x1, URZ ;  /* 0x0000000105047890 */ /* 0x000fe4000fffe0ff */
[----:B------:R-:W-:Y:S02]  /*3cd0*/  UIADD3 UR40, UPT, UPT, UR7, 0x20, URZ ;  /* 0x0000002007287890 */ /* 0x000fe4000fffe0ff */
[----:B------:R-:W-:Y:S01]  /*3ce0*/  UISETP.NE.AND UP1, UPT, UR4, 0x4, UPT ;  /* 0x000000040400788c */ /* 0x000fe2000bf25270 */
[----:B------:R-:W-:Y:S01]  /*3cf0*/  PLOP3.LUT P0, PT, PT, PT, UP0, 0x80, 0x8 ;  /* 0x000000000008781c */ /* 0x000fe20003f0f008 */
[----:B------:R-:W-:Y:S02]  /*3d00*/  UIADD3 UR37, UPT, UPT, UR37, -0x1, URZ ;  /* 0xffffffff25257890 */ /* 0x000fe4000fffe0ff */
[----:B------:R-:W-:Y:S02]  /*3d10*/  USEL UR6, URZ, 0x1, UP1 ;  /* 0x00000001ff067887 */ /* 0x000fe40008800000 */
[----:B------:R-:W-:Y:S01]  /*3d20*/  USEL UR39, UR4, URZ, UP1 ;  /* 0x000000ff04277287 */ /* 0x000fe20008800000 */
[----:B------:R-:W-:Y:S01]  /*3d30*/  UMOV UR7, 0x40004040 ;  /* 0x4000404000077882 */ /* 0x000fe20000000000 */
[----:B------:R-:W-:Y:S02]  /*3d40*/  UMOV UR35, 0x40004040 ;  /* 0x4000404000237882 */ /* 0x000fe40000000000 */
[----:B------:R-:W-:Y:S01]  /*3d50*/  @UP0 ULEA UR4, UR39, UR41, 0x3 ;  /* 0x0000002927040291 */ /* 0x000fe2000f8e18ff */
[----:B------:R-:W-:Y:S01]  /*3d60*/  LOP3.LUT R8, R8, UR6, RZ, 0x3c, !PT ;  /* 0x0000000608087c12 */ /* 0x000fe2000f8e3cff */
[----:B------:R-:W-:Y:S01]  /*3d70*/  ULEA UR6, UR5, UR44, 0xb ;  /* 0x0000002c05067291 */ /* 0x000fe2000f8e58ff */
[----:B------:R-:W-:Y:S02]  /*3d80*/  UMOV UR33, 0x40004040 ;  /* 0x4000404000217882 */ /* 0x000fe40000000000 */
[----:B-1----:R-:W-:Y:S01]  /*3d90*/  @P0 SHF.L.U32 R0, R8, 0x1f, RZ ;  /* 0x0000001f08000819 */ /* 0x002fe200000006ff */
[----:B------:R-:W-:Y:S02]  /*3da0*/  UIADD3 UR34, UPT, UPT, UR6, 0x2, URZ ;  /* 0x0000000206227890 */ /* 0x000fe4000fffe0ff */
[----:B------:R-:W-:Y:S01]  /*3db0*/  UIADD3 UR30, UPT, UPT, UR6, 0x4, URZ ;  /* 0x00000004061e7890 */ /* 0x000fe2000fffe0ff */
[----:B------:R2:W3:Y:S01]  /*3dc0*/  @P0 SYNCS.PHASECHK.TRANS64.TRYWAIT P2, [UR4], R0 ;  /* 0x00000000ff0005a7 */ /* 0x0004e20008041104 */
[----:B------:R-:W-:Y:S02]  /*3dd0*/  ULEA UR4, UR5, UR43, 0xa ;  /* 0x0000002b05047291 */ /* 0x000fe4000f8e50ff */
[----:B------:R-:W-:Y:S02]  /*3de0*/  UIADD3 UR26, UPT, UPT, UR6, 0x6, URZ ;  /* 0x00000006061a7890 */ /* 0x000fe4000fffe0ff */
        /* <DEDUP_REMOVED lines=10> */
[----:B------:R-:W-:Y:S01]  /*3e90*/  UIADD3 UR8, UPT, UPT, UR4, 0x206, URZ ;  /* 0x0000020604087890 */ /* 0x000fe2000fffe0ff */
[----:B------:R-:W-:Y:S01]  /*3ea0*/  UMOV UR5, 0x40004040 ;  /* 0x4000404000057882 */ /* 0x000fe20000000000 */
[----:B------:R-:W-:Y:S01]  /*3eb0*/  UMOV UR31, 0x40004040 ;  /* 0x40004040001f7882 */ /* 0x000fe20000000000 */
[----:B------:R1:W-:Y:S01]  /*3ec0*/  UTCHMMA gdesc[UR4], gdesc[UR6], tmem[UR36], tmem[UR62], idesc[UR63], UP2 ;  /* 0x00ff3e06040075ea */ /* 0x0003e20009000024 */
[----:B------:R-:W-:Y:S01]  /*3ed0*/  UPLOP3.LUT UP2, UPT, UPT, UPT, UPT, 0x80, 0x8 ;  /* 0x000000000008789c */ /* 0x000fe20003f4f070 */
[----:B------:R2:W-:Y:S01]  /*3ee0*/  UTCHMMA gdesc[UR32], gdesc[UR34], tmem[UR36], tmem[UR60], idesc[UR61], UPT ;  /* 0x00ff3c22200075ea */ /* 0x0005e2000b800024 */
[----:B------:R-:W-:Y:S01]  /*3ef0*/  UMOV UR29, 0x40004040 ;  /* 0x40004040001d7882 */ /* 0x000fe20000000000 */
[----:B------:R-:W-:Y:S01]  /*3f00*/  UMOV UR27, 0x40004040 ;  /* 0x40004040001b7882 */ /* 0x000fe20000000000 */
        /* <DEDUP_REMOVED lines=12> */
[----:B------:R-:W-:Y:S01]  /*3fd0*/  UMOV UR9, 0x40004040 ;  /* 0x4000404000097882 */ /* 0x000fe20000000000 */
[----:B------:R2:W-:Y:S01]  /*3fe0*/  UTCHMMA gdesc[UR12], gdesc[UR14], tmem[UR36], tmem[UR50], idesc[UR51], UPT ;  /* 0x00ff320e0c0075ea */ /* 0x0005e2000b800024 */
[----:B------:R2:W-:Y:S01]  /*3ff0*/  UTCHMMA gdesc[UR8], gdesc[UR10], tmem[UR36], tmem[UR48], idesc[UR49], UPT ;  /* 0x00ff300a080075ea */ /* 0x0005e2000b800024 */
[----:B------:R2:W-:Y:S01]  /*4000*/  UTCBAR.MULTICAST [UR40], URZ, UR42 ;  /* 0x000000ff280073e9 */ /* 0x0005e2000800082a */
[----:B-1----:R-:W-:Y:S01]  /*4010*/  UMOV UR5, UR39 ;  /* 0x0000002700057c82 */ /* 0x002fe20008000000 */
[----:B------:R-:W-:Y:S05]  /*4020*/  BRA.U UP3, `(.L_x_69) ;  /* 0xfffffffd03007547 */ /* 0x000fea000b83ffff */
.L_x_66:
[----:B------:R-:W-:Y:S01]  /*4030*/  UIADD3 UR4, UPT, UPT, UR45, 0x1, URZ ;  /* 0x000000012d047890 */ /* 0x000fe2000fffe0ff */
[C---:B------:R-:W-:Y:S01]  /*4040*/  ISETP.NE.AND P0, PT, R10.reuse, 0x2, PT ;  /* 0x000000020a00780c */ /* 0x040fe20003f05270 */
[----:B------:R-:W-:Y:S02]  /*4050*/  UIADD3 UR5, UPT, UPT, UR46, 0xb0, URZ ;  /* 0x000000b02e057890 */ /* 0x000fe4000fffe0ff */
[----:B------:R-:W-:Y:S01]  /*4060*/  UISETP.NE.AND UP0, UPT, UR4, 0x4, UPT ;  /* 0x000000040400788c */ /* 0x000fe2000bf05270 */
[----:B-12---:R-:W-:Y:S02]  /*4070*/  SEL R0, RZ, 0x1, P0 ;  /* 0x00000001ff007807 */ /* 0x006fe40000000000 */
[----:B------:R-:W-:Y:S01]  /*4080*/  SEL R10, R10, RZ, P0 ;  /* 0x000000ff0a0a7207 */ /* 0x000fe20000000000 */
[----:B------:R-:W-:Y:S01]  /*4090*/  USEL UR6, URZ, 0x1, UP0 ;  /* 0x00000001ff067887 */ /* 0x000fe20008000000 */
[----:B------:R-:W-:Y:S01]  /*40a0*/  LOP3.LUT R9, R9, R0, RZ, 0x3c, !PT ;  /* 0x0000000009097212 */ /* 0x000fe200078e3cff */
[----:B------:R-:W-:Y:S01]  /*40b0*/  USEL UR45, UR4, URZ, UP0 ;  /* 0x000000ff042d7287 */ /* 0x000fe20008000000 */
[----:B------:R1:W-:Y:S03]  /*40c0*/  UTCBAR [UR5], URZ ;  /* 0x000000ff050073e9 */ /* 0x0003e600080000ff */
[----:B------:R-:W-:Y:S01]  /*40d0*/  LOP3.LUT R11, R11, UR6, RZ, 0x3c, !PT ;  /* 0x000000060b0b7c12 */ /* 0x000fe2000f8e3cff */
[----:B------:R-:W-:Y:S07]  /*40e0*/  @P1 BRA `(.L_x_70) ;  /* 0xfffffff800381947 */ /* 0x000fee000383ffff */
[----:B------:R-:W2:Y:S01]  /*40f0*/  S2UR UR8, SR_CgaCtaId ;  /* 0x00000000000879c3 */ /* 0x000ea20000008800 */
[----:B------:R-:W-:Y:S01]  /*4100*/  ELECT P0, URZ, PT ;  /* 0x0000000000ff782f */ /* 0x000fe20003800000 */
[----:B------:R-:W-:Y:S01]  /*4110*/  IMAD.MOV.U32 R0, RZ, RZ, 0x1 ;  /* 0x00000001ff007424 */ /* 0x000fe200078e00ff */
[----:B------:R-:W-:Y:S01]  /*4120*/  UIADD3 UR41, UPT, UPT, UR41, 0xd0, URZ ;  /* 0x000000d029297890 */ /* 0x000fe2000fffe0ff */
[----:B------:R-:W-:Y:S01]  /*4130*/  SHF.L.U32 R2, R11, 0x1f, RZ ;  /* 0x0000001f0b027819 */ /* 0x000fe200000006ff */
[----:B------:R-:W-:-:S03]  /*4140*/  UMOV UR4, 0x40 ;  /* 0x0000004000047882 */ /* 0x000fc60000000000 */
[----:B------:R-:W-:Y:S01]  /*4150*/  UVIRTCOUNT.DEALLOC.SMPOOL 0x80 ;  /* 0x000000800000784c */ /* 0x000fe20000000000 */
[----:B--2---:R-:W-:Y:S02]  /*4160*/  ULEA UR8, UR8, UR4, 0x18 ;  /* 0x0000000408087291 */ /* 0x004fe4000f8ec0ff */
[----:B------:R-:W-:-:S07]  /*4170*/  ULEA UR4, UR45, UR41, 0x3 ;  /* 0x000000292d047291 */ /* 0x000fce000f8e18ff */
[----:B------:R2:W-:Y:S02]  /*4180*/  @P0 STS.U8 [UR8+0x1c], R0 ;  /* 0x00001c00ff000988 */ /* 0x0005e40008000008 */
[----:B------:R-:W4:Y:S02]  /*4190*/  SYNCS.PHASECHK.TRANS64.TRYWAIT P0, [UR4], R2 ;  /* 0x00000002ff0075a7 */ /* 0x000f240008001104 */
[----:B--2-4-:R-:W-:Y:S05]  /*41a0*/  @!P0 BRA `(.L_x_71) ;  /* 0x0000004c00f88947 */ /* 0x014fea0003800000 */
.L_x_162:
[----:B------:R-:W-:-:S04]  /*41b0*/  UIADD3 UR4, UPT, UPT, UR45, 0x1, URZ ;  /* 0x000000012d047890 */ /* 0x000fc8000fffe0ff */
[----:B------:R-:W-:-:S04]  /*41c0*/  UISETP.NE.AND UP0, UPT, UR4, 0x4, UPT ;  /* 0x000000040400788c */ /* 0x000fc8000bf05270 */
[----:B------:R-:W-:Y:S02]  /*41d0*/  USEL UR6, URZ, 0x1, UP0 ;  /* 0x00000001ff067887 */ /* 0x000fe40008000000 */
[----:B------:R-:W-:-:S04]  /*41e0*/  USEL UR4, UR4, URZ, UP0 ;  /* 0x000000ff04047287 */ /* 0x000fc80008000000 */
[----:B-1----:R-:W-:Y:S01]  /*41f0*/  ULEA UR5, UR4, UR41, 0x3 ;  /* 0x0000002904057291 */ /* 0x002fe2000f8e18ff */
[----:B--2---:R-:W-:-:S04]  /*4200*/  LOP3.LUT R2, R11, UR6, RZ, 0x3c, !PT ;  /* 0x000000060b027c12 */ /* 0x004fc8000f8e3cff */
[----:B------:R-:W-:-:S04]  /*4210*/  SHF.L.U32 R3, R2, 0x1f, RZ ;  /* 0x0000001f02037819 */ /* 0x000fc800000006ff */
[----:B------:R-:W1:Y:S02]  /*4220*/  SYNCS.PHASECHK.TRANS64.TRYWAIT P0, [UR5], R3 ;  /* 0x00000003ff0075a7 */ /* 0x000e640008001105 */
[----:B-1----:R-:W-:Y:S05]  /*4230*/  @!P0 BRA `(.L_x_72) ;  /* 0x0000004c00ec8947 */ /* 0x002fea0003800000 */
.L_x_164:
        /* <DEDUP_REMOVED lines=9> */
.L_x_166:
[----:B------:R-:W-:-:S04]  /*42d0*/  UIADD3 UR4, UPT, UPT, UR4, 0x1, URZ ;  /* 0x0000000104047890 */ /* 0x000fc8000fffe0ff */
[----:B------:R-:W-:-:S04]  /*42e0*/  UISETP.NE.AND UP0, UPT, UR4, 0x4, UPT ;  /* 0x000000040400788c */ /* 0x000fc8000bf05270 */
[----:B------:R-:W-:Y:S02]  /*42f0*/  USEL UR5, URZ, 0x1, UP0 ;  /* 0x00000001ff057887 */ /* 0x000fe40008000000 */
[----:B------:R-:W-:-:S04]  /*4300*/  USEL UR4, UR4, URZ, UP0 ;  /* 0x000000ff04047287 */ /* 0x000fc80008000000 */
[----:B------:R-:W-:Y:S01]  /*4310*/  ULEA UR4, UR4, UR41, 0x3 ;  /* 0x0000002904047291 */ /* 0x000fe2000f8e18ff */
[----:B------:R-:W-:-:S04]  /*4320*/  LOP3.LUT R2, R2, UR5, RZ, 0x3c, !PT ;  /* 0x0000000502027c12 */ /* 0x000fc8000f8e3cff */
[----:B------:R-:W-:-:S04]  /*4330*/  SHF.L.U32 R2, R2, 0x1f, RZ ;  /* 0x0000001f02027819 */ /* 0x000fc800000006ff */
[----:B------:R-:W2:Y:S02]  /*4340*/  SYNCS.PHASECHK.TRANS64.TRYWAIT P0, [UR4], R2 ;  /* 0x00000002ff0075a7 */ /* 0x000ea40008001104 */
[----:B--2---:R-:W-:Y:S05]  /*4350*/  @!P0 BRA `(.L_x_74) ;  /* 0x0000004c00d48947 */ /* 0x004fea0003800000 */
.L_x_168:
[----:B------:R-:W-:Y:S01]  /*4360*/  NOP ;  /* 0x0000000000007918 */ /* 0x000fe20000000000 */
[----:B-1----:R-:W1:Y:S01]  /*4370*/  LDS R0, [UR8+0x14] ;  /* 0x00001408ff007984 */ /* 0x002e620008000800 */
[----:B------:R-:W-:Y:S01]  /*4380*/  ULOP3.LUT UR4, UR65, 0xffff, URZ, 0xc0, !UPT ;  /* 0x0000ffff41047892 */ /* 0x000fe2000f8ec0ff */
[----:B------:R-:W-:Y:S01]  /*4390*/  UMOV UR5, 0xffff ;  /* 0x0000ffff00057882 */ /* 0x000fe20000000000 */
[----:B------:R-:W-:Y:S02]  /*43a0*/  UMOV UR6, 0x1 ;  /* 0x0000000100067882 */ /* 0x000fe40000000000 */
[----:B------:R-:W-:-:S04]  /*43b0*/  USHF.R.U32.HI UR4, URZ, 0x5, UR4 ;  /* 0x00000005ff047899 */ /* 0x000fc80008011604 */
[----:B------:R-:W-:Y:S02]  /*43c0*/  USHF.L.U32 UR5, UR5, UR4, URZ ;  /* 0x0000000405057299 */ /* 0x000fe400080006ff */
[----:B------:R-:W-:-:S04]  /*43d0*/  USHF.L.U32 UR4, UR6, UR4, URZ ;  /* 0x0000000406047299 */ /* 0x000fc800080006ff */
[----:B-1----:R-:W-:-:S04]  /*43e0*/  LOP3.LUT R0, R0, UR5, RZ, 0xc0, !PT ;  /* 0x0000000500007c12 */ /* 0x002fc8000f8ec0ff */
[----:B------:R-:W-:-:S13]  /*43f0*/  ISETP.NE.AND P0, PT, R0, UR5, PT ;  /* 0x0000000500007c0c */ /* 0x000fda000bf05270 */
[----:B------:R-:W-:Y:S05]  /*4400*/  @P0 BRA `(.L_x_75) ;  /* 0x0000000000580947 */ /* 0x000fea0003800000 */
[----:B------:R-:W1:Y:S02]  /*4410*/  LDS R0, [UR8+0x18] ;  /* 0x00001808ff007984 */ /* 0x000e640008000800 */
[----:B-1----:R-:W-:-:S04]  /*4420*/  LOP3.LUT R0, R0, UR4, RZ, 0xc0, !PT ;  /* 0x0000000400007c12 */ /* 0x002fc8000f8ec0ff */
[----:B------:R-:W-:-:S13]  /*4430*/  ISETP.NE.AND P0, PT, R0, UR4, PT ;  /* 0x0000000400007c0c */ /* 0x000fda000bf05270 */
[----:B------:R-:W-:Y:S05]  /*4440*/  @P0 BRA `(.L_x_76) ;  /* 0x00000000003c0947 */ /* 0x000fea0003800000 */
[----:B------:R-:W1:Y:S01]  /*4450*/  S2R R2, SR_LANEID ;  /* 0x0000000000027919 */ /* 0x000e620000000000 */
[----:B------:R-:W-:-:S06]  /*4460*/  ULOP3.LUT UR5, URZ, UR5, URZ, 0x33, !UPT ;  /* 0x00000005ff057292 */ /* 0x000fcc000f8e33ff */
[----:B------:R-:W-:-:S04]  /*4470*/  IMAD.U32 R0, RZ, RZ, UR5 ;  /* 0x00000005ff007e24 */ /* 0x000fc8000f8e00ff */
[----:B------:R2:W4:Y:S02]  /*4480*/  REDUX UR7, R0 ;  /* 0x00000000000773c4 */ /* 0x0005240000000000 */
[----:B------:R1:W-:Y:S01]  /*4490*/  UTCATOMSWS.AND URZ, UR5 ;  /* 0x0000000500ff79e3 */ /* 0x0003e20008000000 */
[----:B--2---:R-:W-:Y:S01]  /*44a0*/  LOP3.LUT R0, RZ, UR4, RZ, 0x33, !PT ;  /* 0x00000004ff007c12 */ /* 0x004fe2000f8e33ff */
[----:B------:R-:W-:Y:S02]  /*44b0*/  VOTEU.ANY UR4, UPT, PT ;  /* 0x0000000000047886 */ /* 0x000fe400038e0100 */
[----:B------:R-:W-:Y:S02]  /*44c0*/  UFLO.U32 UR4, UR4 ;  /* 0x00000004000472bd */ /* 0x000fe400080e0000 */
[----:B------:R-:W2:Y:S04]  /*44d0*/  REDUX UR6, R0 ;  /* 0x00000000000673c4 */ /* 0x000ea80000000000 */
[----:B-1----:R-:W-:-:S02]  /*44e0*/  ISETP.EQ.U32.AND P0, PT, R2, UR4, PT ;  /* 0x0000000402007c0c */ /* 0x002fc4000bf02070 */
[----:B----4-:R-:W-:-:S11]  /*44f0*/  MOV R2, UR7 ;  /* 0x0000000700027c02 */ /* 0x010fd60008000f00 */
[----:B------:R1:W-:Y:S01]  /*4500*/  @P0 ATOMS.AND RZ, [UR8+0x14], R2 ;  /* 0x00001402ffff098c */ /* 0x0003e2000a800008 */
[----:B--2---:R-:W-:-:S05]  /*4510*/  IMAD.U32 R0, RZ, RZ, UR6 ;  /* 0x00000006ff007e24 */ /* 0x004fca000f8e00ff */
[----:B------:R1:W-:Y:S01]  /*4520*/  @P0 ATOMS.AND RZ, [UR8+0x18], R0 ;  /* 0x00001800ffff098c */ /* 0x0003e2000a800008 */
[----:B------:R-:W-:Y:S05]  /*4530*/  BRA `(.L_x_77) ;  /* 0x0000000000147947 */ /* 0x000fea0003800000 */
.L_x_76:
[----:B------:R-:W-:Y:S02]  /*4540*/  MOV R2, 0x4560 ;  /* 0x0000456000027802 */ /* 0x000fe40000000f00 */
[----:B---3-5:R-:W-:Y:S05]  /*4550*/  CALL.REL.NOINC `($__internal_0_$__cuda_sm10x_tcgen05_guardrail_trap_col_being_dealloced_not_returned_by_alloc) ;  /* 0x0000005000bc7944 */ /* 0x028fea0003c00000 */
[----:B------:R-:W-:Y:S05]  /*4560*/  BRA `(.L_x_77) ;  /* 0x0000000000087947 */ /* 0x000fea0003800000 */
.L_x_75:
[----:B------:R-:W-:Y:S02]  /*4570*/  MOV R2, 0x4590 ;  /* 0x0000459000027802 */ /* 0x000fe40000000f00 */
[----:B---3-5:R-:W-:Y:S05]  /*4580*/  CALL.REL.NOINC `($__internal_2_$__cuda_sm10x_tcgen05_guardrail_trap_unallocated_columns_being_dealloced) ;  /* 0x0000005000c87944 */ /* 0x028fea0003c00000 */
.L_x_77:
[----:B------:R-:W-:Y:S01]  /*4590*/  NOP ;  /* 0x0000000000007918 */ /* 0x000fe20000000000 */
[----:B------:R-:W-:Y:S05]  /*45a0*/  EXIT ;  /* 0x000000000000794d */ /* 0x000fea0003800000 */
.L_x_59:
[----:B------:R-:W-:-:S09]  /*45b0*/  UISETP.NE.OR UP0, UPT, UR17, 0x3, !UP3 ;  /* 0x000000031100788c */ /* 0x000fd2000df05670 */
[----:B------:R-:W-:Y:S05]  /*45c0*/  BRA.U UP0, `(.L_x_78) ;  /* 0x0000001100547547 */ /* 0x000fea000b800000 */
[----:B------:R-:W1:Y:S01]  /*45d0*/  LDCU UR31, c[0x0][0x370] ;  /* 0x00006e00ff1f77ac */ /* 0x000e620008000800 */
[----:B------:R-:W2:Y:S01]  /*45e0*/  LDC.64 R16, c[0x0][0x348] ;  /* 0x0000d200ff107b82 */ /* 0x000ea20000000a00 */
[----:B------:R-:W-:Y:S02]  /*45f0*/  HFMA2 R13, -RZ, RZ, 0, 0 ;  /* 0x00000000ff0d7431 */ /* 0x000fe400000001ff */
[----:B------:R-:W-:Y:S01]  /*4600*/  IMAD.MOV.U32 R15, RZ, RZ, 0x1 ;  /* 0x00000001ff0f7424 */ /* 0x000fe200078e00ff */
[----:B------:R-:W1:Y:S01]  /*4610*/  LDCU.128 UR44, c[0x0][0xb10] ;  /* 0x00016200ff2c77ac */ /* 0x000e620008000c00 */
[----:B------:R-:W-:Y:S01]  /*4620*/  IMAD.MOV.U32 R14, RZ, RZ, RZ ;  /* 0x000000ffff0e7224 */ /* 0x000fe200078e00ff */
[----:B------:R-:W-:Y:S01]  /*4630*/  MOV R7, 0x1000 ;  /* 0x0000100000077802 */ /* 0x000fe20000000f00 */
[----:B------:R-:W3:Y:S01]  /*4640*/  LDCU UR30, c[0x0][0x374] ;  /* 0x00006e80ff1e77ac */ /* 0x000ee20008000800 */
[----:B------:R-:W4:Y:S01]  /*4650*/  LDC.64 R2, c[0x0][0x888] ;  /* 0x00022200ff027b82 */ /* 0x000f220000000a00 */
[----:B------:R-:W3:Y:S01]  /*4660*/  LDCU UR15, c[0x0][0xb0c] ;  /* 0x00016180ff0f77ac */ /* 0x000ee20008000800 */
[----:B------:R-:W2:Y:S06]  /*4670*/  LDCU UR41, c[0x0][0xb20] ;  /* 0x00016400ff2977ac */ /* 0x000eac0008000800 */
[----:B------:R-:W4:Y:S01]  /*4680*/  LDC.64 R4, c[0x0][0x890] ;  /* 0x00022400ff047b82 */ /* 0x000f220000000a00 */
[----:B------:R-:W2:Y:S01]  /*4690*/  LDCU UR4, c[0x0][0xb30] ;  /* 0x00016600ff0477ac */ /* 0x000ea20008000800 */
[----:B------:R-:W-:Y:S01]  /*46a0*/  UMOV UR21, 0x400 ;  /* 0x0000040000157882 */ /* 0x000fe20000000000 */
[----:B-1----:R-:W-:-:S02]  /*46b0*/  UIMAD.WIDE.U32 UR6, UR31, UR44, URZ ;  /* 0x0000002c1f0672a5 */ /* 0x002fc4000f8e00ff */
[----:B---3--:R-:W-:Y:S02]  /*46c0*/  UIMAD.WIDE.U32 UR8, UR30, UR47, URZ ;  /* 0x0000002f1e0872a5 */ /* 0x008fe4000f8e00ff */
[----:B------:R-:W-:Y:S02]  /*46d0*/  ULEA UR21, UR52, UR21, 0x18 ;  /* 0x0000001534157291 */ /* 0x000fe4000f8ec0ff */
[----:B------:R-:W-:Y:S02]  /*46e0*/  UPLOP3.LUT UP3, UPT, UPT, UPT, UPT, 0x40, 0x4 ;  /* 0x000000000004789c */ /* 0x000fe40003f6e870 */
[----:B------:R-:W-:Y:S01]  /*46f0*/  UIADD3 UR37, UPT, UPT, UR21, 0x58, URZ ;  /* 0x0000005815257890 */ /* 0x000fe2000fffe0ff */
[----:B------:R-:W-:Y:S01]  /*4700*/  UMOV UR6, UR7 ;  /* 0x0000000700067c82 */ /* 0x000fe20008000000 */
[----:B------:R-:W-:Y:S01]  /*4710*/  UMOV UR38, UR9 ;  /* 0x0000000900267c82 */ /* 0x000fe20008000000 */
[----:B------:R-:W-:Y:S02]  /*4720*/  UISETP.GE.AND UP0, UPT, UR42, 0x1, UPT ;  /* 0x000000012a00788c */ /* 0x000fe4000bf06270 */
[----:B------:R-:W-:Y:S01]  /*4730*/  UISETP.NE.AND UP4, UPT, UR42, 0x1, UPT ;  /* 0x000000012a00788c */ /* 0x000fe2000bf85270 */
[----:B------:R-:W1:Y:S01]  /*4740*/  LDCU.64 UR22, c[0x0][0xb28] ;  /* 0x00016500ff1677ac */ /* 0x000e620008000a00 */
[----:B------:R-:W-:-:S02]  /*4750*/  UISETP.NE.AND UP6, UPT, UR15, 0x1, UPT ;  /* 0x000000010f00788c */ /* 0x000fc4000bfc5270 */
[----:B------:R-:W-:Y:S02]  /*4760*/  UISETP.NE.AND UP5, UPT, UR46, 0x1, UPT ;  /* 0x000000012e00788c */ /* 0x000fe4000bfa5270 */
[----:B------:R-:W-:Y:S02]  /*4770*/  UIADD3 UR33, UPT, UPT, UR21, 0x40, URZ ;  /* 0x0000004015217890 */ /* 0x000fe4000fffe0ff */
[----:B------:R-:W-:Y:S02]  /*4780*/  UIADD3 UR25, UPT, UPT, UR21, 0x48, URZ ;  /* 0x0000004815197890 */ /* 0x000fe4000fffe0ff */
[----:B------:R-:W-:Y:S02]  /*4790*/  UIADD3 UR17, UPT, UPT, UR21, 0x50, URZ ;  /* 0x0000005015117890 */ /* 0x000fe4000fffe0ff */
[----:B------:R-:W-:Y:S02]  /*47a0*/  UPRMT UR37, UR52, 0x654, UR37 ;  /* 0x0000065434257896 */ /* 0x000fe40008000025 */
[----:B------:R-:W-:-:S02]  /*47b0*/  USHF.R.U32.HI UR39, URZ, UR45, UR6 ;  /* 0x0000002dff277299 */ /* 0x000fc40008011606 */
[----:B--2---:R-:W-:Y:S02]  /*47c0*/  USHF.R.U32.HI UR38, URZ, UR41, UR38 ;  /* 0x00000029ff267299 */ /* 0x004fe40008011626 */
[----:B------:R-:W-:-:S11]  /*47d0*/  UISETP.NE.AND UP2, UPT, UR4, 0x1, UPT ;  /* 0x000000010400788c */ /* 0x000fd6000bf45270 */
.L_x_89:
[C---:B------:R-:W-:Y:S02]  /*47e0*/  LEA R12, R14.reuse, UR21, 0x3 ;  /* 0x000000150e0c7c11 */ /* 0x040fe4000f8e18ff */
[----:B------:R-:W-:Y:S02]  /*47f0*/  SHF.L.U32 R0, R13, 0x1f, RZ ;  /* 0x0000001f0d007819 */ /* 0x000fe400000006ff */
[----:B------:R-:W-:Y:S02]  /*4800*/  LEA R8, R14, UR21, 0x4 ;  /* 0x000000150e087c11 */ /* 0x000fe4000f8e20ff */
[----:B--2---:R-:W2:Y:S02]  /*4810*/  SYNCS.PHASECHK.TRANS64.TRYWAIT P0, [R12+URZ+0x90], R0 ;  /* 0x000090000c0075a7 */ /* 0x004ea400080011ff */
[----:B--2---:R-:W-:Y:S05]  /*4820*/  @!P0 BRA `(.L_x_79) ;  /* 0x0000004800b88947 */ /* 0x004fea0003800000 */
.L_x_169:
[----:B------:R-:W3:Y:S01]  /*4830*/  LDS.128 R8, [R8+0x120] ;  /* 0x0001200008087984 */ /* 0x000ee20000000c00 */
[----:B------:R-:W-:Y:S01]  /*4840*/  UISETP.GE.AND UP0, UPT, UR42, 0x1, UPT ;  /* 0x000000012a00788c */ /* 0x000fe2000bf06270 */
[----:B------:R-:W-:Y:S01]  /*4850*/  @!PT LDS RZ, [RZ] ;  /* 0x00000000fffff984 */ /* 0x000fe20000000800 */
[----:B------:R-:W-:Y:S01]  /*4860*/  @!PT LDS RZ, [RZ] ;  /* 0x00000000fffff984 */ /* 0x000fe20000000800 */
[----:B------:R-:W-:Y:S01]  /*4870*/  @!PT LDS RZ, [RZ] ;  /* 0x00000000fffff984 */ /* 0x000fe20000000800 */
[----:B------:R-:W-:Y:S01]  /*4880*/  @!PT LDS RZ, [RZ] ;  /* 0x00000000fffff984 */ /* 0x000fe20000000800 */
[----:B------:R1:W-:Y:S06]  /*4890*/  MEMBAR.ALL.CTA ;  /* 0x0000000000007992 */ /* 0x0003ec0000008000 */
[----:B-1----:R-:W1:Y:S01]  /*48a0*/  FENCE.VIEW.ASYNC.S ;  /* 0x00000000000073c6 */ /* 0x002e620000000000 */
[----:B---3--:R-:W-:Y:S11]  /*48b0*/  LOP3.LUT P0, RZ, R10, 0x1, RZ, 0xc0, !PT ;  /* 0x000000010aff7812 */ /* 0x008ff6000780c0ff */
[----:B------:R-:W-:Y:S02]  /*48c0*/  @!UPT UIADD3 URZ, UPT, UPT, URZ, URZ, URZ ;  /* 0x000000fffffff290 */ /* 0x000fe4000fffe0ff */
[----:B-1----:R-:W-:Y:S01]  /*48d0*/  VOTEU.ANY UP1, P0 ;  /* 0x0000000000ff7886 */ /* 0x002fe20000020100 */
[----:B------:R-:W-:Y:S11]  /*48e0*/  PLOP3.LUT P0, PT, PT, PT, UP1, 0x80, 0x8 ;  /* 0x000000000008781c */ /* 0x000ff60003f0f018 */
[----:B------:R-:W-:Y:S02]  /*48f0*/  @!UPT UIADD3 URZ, UPT, UPT, URZ, URZ, URZ ;  /* 0x000000fffffff290 */ /* 0x000fe4000fffe0ff */
[----:B--2---:R-:W-:Y:S02]  /*4900*/  @P0 SHF.R.U32.HI R0, RZ, 0x10, R9 ;  /* 0x00000010ff000819 */ /* 0x004fe40000011609 */
[----:B------:R-:W-:Y:S02]  /*4910*/  @P0 MOV R6, R8 ;  /* 0x0000000800060202 */ /* 0x000fe40000000f00 */
[----:B------:R-:W-:Y:S01]  /*4920*/  @P0 R2UR UR4, R0 ;  /* 0x00000000000402ca */ /* 0x000fe200000e0000 */
[----:B------:R-:W-:Y:S01]  /*4930*/  VIADD R0, R12, 0xa0 ;  /* 0x000000a00c007836 */ /* 0x000fe20000000000 */
[----:B------:R-:W-:Y:S02]  /*4940*/  @P0 LOP3.LUT R8, R9, 0xffff, RZ, 0xc0, !PT ;  /* 0x0000ffff09080812 */ /* 0x000fe400078ec0ff */
[----:B------:R-:W-:Y:S02]  /*4950*/  @P0 R2UR UR6, R6 ;  /* 0x00000000060602ca */ /* 0x000fe400000e0000 */
[----:B------:R-:W-:Y:S02]  /*4960*/  PRMT R0, RZ, 0x654, R0 ;  /* 0x00000654ff007816 */ /* 0x000fe40000000000 */
[----:B------:R-:W-:Y:S02]  /*4970*/  @P0 R2UR UR5, R8 ;  /* 0x00000000080502ca */ /* 0x000fe400000e0000 */
[----:B------:R1:W-:Y:S03]  /*4980*/  SYNCS.ARRIVE.TRANS64.RED.A1T0 RZ, [R0+URZ], RZ ;  /* 0x000000ff00ff79a7 */ /* 0x0003e600081004ff */
[----:B------:R-:W-:Y:S04]  /*4990*/  @UP1 UMOV UR29, UR4 ;  /* 0x00000004001d1c82 */ /* 0x000fe80008000000 */
[----:B------:R-:W-:Y:S04]  /*49a0*/  @UP1 UMOV UR14, UR6 ;  /* 0x00000006000e1c82 */ /* 0x000fe80008000000 */
[----:B------:R-:W-:Y:S01]  /*49b0*/  @UP1 UMOV UR13, UR5 ;  /* 0x00000005000d1c82 */ /* 0x000fe20008000000 */
[----:B------:R-:W-:Y:S05]  /*49c0*/  BRA.U !UP0, `(.L_x_80) ;  /* 0x0000000108a47547 */ /* 0x000fea000b800000 */
[----:B------:R-:W-:Y:S02]  /*49d0*/  UIMAD.WIDE.U32 UR18, UR13, UR47, URZ ;  /* 0x0000002f0d1272a5 */ /* 0x000fe4000f8e00ff */
[----:B------:R-:W-:Y:S02]  /*49e0*/  UIMAD.WIDE.U32 UR26, UR14, UR44, URZ ;  /* 0x0000002c0e1a72a5 */ /* 0x000fe4000f8e00ff */
[----:B------:R-:W-:Y:S02]  /*49f0*/  USEL UR4, UR30, UR38, !UP5 ;  /* 0x000000261e047287 */ /* 0x000fe4000e800000 */
[----:B------:R-:W-:Y:S02]  /*4a00*/  USEL UR7, UR31, UR39, !UP6 ;  /* 0x000000271f077287 */ /* 0x000fe4000f000000 */
[----:B------:R-:W-:Y:S02]  /*4a10*/  UIMAD.WIDE.U32 UR8, UR4, UR22, URZ ;  /* 0x00000016040872a5 */ /* 0x000fe4000f8e00ff */
[----:B------:R-:W-:Y:S01]  /*4a20*/  UIMAD.WIDE.U32 UR10, UR7, UR22, URZ ;  /* 0x00000016070a72a5 */ /* 0x000fe2000f8e00ff */
[----:B------:R-:W-:Y:S02]  /*4a30*/  UMOV UR5, UR19 ;  /* 0x0000001300057c82 */ /* 0x000fe40008000000 */
[----:B------:R-:W-:Y:S03]  /*4a40*/  USHF.R.U32.HI UR6, URZ, UR41, UR5 ;  /* 0x00000029ff067299 */ /* 0x000fe60008011605 */
[----:B------:R-:W-:Y:S01]  /*4a50*/  UMOV UR5, UR27 ;  /* 0x0000001b00057c82 */ /* 0x000fe20008000000 */
[----:B------:R-:W-:Y:S02]  /*4a60*/  USEL UR6, UR13, UR6, !UP5 ;  /* 0x000000060d067287 */ /* 0x000fe4000e800000 */
[----:B------:R-:W-:Y:S03]  /*4a70*/  USHF.R.U32.HI UR12, URZ, UR45, UR5 ;  /* 0x0000002dff0c7299 */ /* 0x000fe60008011605 */
[----:B------:R-:W-:Y:S02]  /*4a80*/  UMOV UR5, UR9 ;  /* 0x0000000900057c82 */ /* 0x000fe40008000000 */
[----:B------:R-:W-:Y:S03]  /*4a90*/  @UP4 USHF.R.U32.HI UR4, URZ, UR23, UR5 ;  /* 0x00000017ff044299 */ /* 0x000fe60008011605 */
[----:B------:R-:W-:Y:S01]  /*4aa0*/  UMOV UR5, UR11 ;  /* 0x0000000b00057c82 */ /* 0x000fe20008000000 */
[----:B------:R-:W-:Y:S02]  /*4ab0*/  UIMAD UR4, UR42, UR4, URZ ;  /* 0x000000042a0472a4 */ /* 0x000fe4000f8e02ff */
[----:B------:R-:W-:Y:S02]  /*4ac0*/  @UP4 USHF.R.U32.HI UR7, URZ, UR23, UR5 ;  /* 0x00000017ff074299 */ /* 0x000fe40008011605 */
[----:B------:R-:W-:Y:S02]  /*4ad0*/  UIMAD.WIDE.U32 UR10, UR6, UR22, URZ ;  /* 0x00000016060a72a5 */ /* 0x000fe4000f8e00ff */
[----:B------:R-:W-:Y:S02]  /*4ae0*/  USEL UR5, UR14, UR12, !UP6 ;  /* 0x0000000c0e057287 */ /* 0x000fe4000f000000 */
[----:B------:R-:W-:Y:S02]  /*4af0*/  UIMAD UR8, UR42, UR7, URZ ;  /* 0x000000072a0872a4 */ /* 0x000fe4000f8e02ff */
[----:B------:R-:W-:Y:S03]  /*4b00*/  UISETP.GE.AND UP0, UPT, UR6, UR4, UPT ;  /* 0x000000040600728c */ /* 0x000fe6000bf06270 */
[----:B------:R-:W-:Y:S01]  /*4b10*/  UMOV UR4, UR11 ;  /* 0x0000000b00047c82 */ /* 0x000fe20008000000 */
[----:B------:R-:W-:Y:S02]  /*4b20*/  UISETP.GE.OR UP0, UPT, UR5, UR8, UP0 ;  /* 0x000000080500728c */ /* 0x000fe40008706670 */
[----:B------:R-:W-:Y:S02]  /*4b30*/  USHF.R.U32.HI UR4, URZ, UR23, UR4 ;  /* 0x00000017ff047299 */ /* 0x000fe40008011604 */
[----:B------:R-:W-:Y:S02]  /*4b40*/  UIMAD.WIDE.U32 UR8, UR5, UR22, URZ ;  /* 0x00000016050872a5 */ /* 0x000fe4000f8e00ff */
[----:B------:R-:W-:Y:S04]  /*4b50*/  USEL UR10, UR6, UR4, !UP4 ;  /* 0x00000004060a7287 */ /* 0x000fe8000e000000 */
[----:B------:R-:W-:Y:S01]  /*4b60*/  UIADD3 UR11, UPT, UPT, -UR10, URZ, URZ ;  /* 0x000000ff0a0b7290 */ /* 0x000fe2000fffe1ff */
[----:B------:R-:W-:Y:S02]  /*4b70*/  @!UP0 UMOV UR4, UR9 ;  /* 0x0000000900048c82 */ /* 0x000fe40008000000 */
[----:B------:R-:W-:Y:S02]  /*4b80*/  @!UP0 USHF.R.U32.HI UR4, URZ, UR23, UR4 ;  /* 0x00000017ff048299 */ /* 0x000fe40008011604 */
[----:B------:R-:W-:Y:S02]  /*4b90*/  UIMAD UR8, UR42, UR11, UR6 ;  /* 0x0000000b2a0872a4 */ /* 0x000fe4000f8e0206 */
[----:B------:R-:W-:Y:S04]  /*4ba0*/  @!UP0 USEL UR4, UR5, UR4, !UP4 ;  /* 0x0000000405048287 */ /* 0x000fe8000e000000 */
[----:B------:R-:W-:Y:S02]  /*4bb0*/  @!UP0 UIMAD UR8, UR7, UR8, UR4 ;  /* 0x00000008070882a4 */ /* 0x000fe4000f8e0204 */
[----:B------:R-:W-:Y:S02]  /*4bc0*/  @!UP0 UIADD3 UR9, UPT, UPT, UR10, -UR4, URZ ;  /* 0x800000040a098290 */ /* 0x000fe4000fffe0ff */
[----:B------:R-:W-:Y:S02]  /*4bd0*/  UIADD3 UR4, UPT, UPT, -UR5, URZ, URZ ;  /* 0x000000ff05047290 */ /* 0x000fe4000fffe1ff */
[----:B------:R-:W-:Y:S02]  /*4be0*/  UIADD3 UR7, UPT, UPT, -UR6, URZ, URZ ;  /* 0x000000ff06077290 */ /* 0x000fe4000fffe1ff */
[----:B------:R-:W-:Y:S02]  /*4bf0*/  @!UP0 UIMAD UR6, UR9, UR42, UR5 ;  /* 0x0000002a090682a4 */ /* 0x000fe4000f8e0205 */
[----:B------:R-:W-:Y:S02]  /*4c00*/  UIMAD UR14, UR15, UR4, UR14 ;  /* 0x000000040f0e72a4 */ /* 0x000fe4000f8e020e */
[----:B------:R-:W-:Y:S01]  /*4c10*/  UIMAD UR13, UR46, UR7, UR13 ;  /* 0x000000072e0d72a4 */ /* 0x000fe2000f8e020d */
[----:B------:R-:W-:Y:S02]  /*4c20*/  @!UP0 UMOV UR5, UR8 ;  /* 0x0000000800058c82 */ /* 0x000fe40008000000 */
[----:B------:R-:W-:Y:S02]  /*4c30*/  UIMAD UR14, UR5, UR15, UR14 ;  /* 0x0000000f050e72a4 */ /* 0x000fe4000f8e020e */
[----:B------:R-:W-:Y:S11]  /*4c40*/  UIMAD UR13, UR6, UR46, UR13 ;  /* 0x0000002e060d72a4 */ /* 0x000ff6000f8e020d */
[----:B------:R-:W-:Y:S01]  /*4c50*/  @!UPT UIADD3 URZ, UPT, UPT, URZ, URZ, URZ ;  /* 0x000000fffffff290 */ /* 0x000fe2000fffe0ff */
.L_x_80:
[----:B------:R-:W2:Y:S01]  /*4c60*/  @!UP2 LDCU.128 UR8, c[0x0][0xb10] ;  /* 0x00016200ff08a7ac */ /* 0x000ea20008000c00 */
[C---:B----4-:R-:W-:Y:S02]  /*4c70*/  ISETP.NE.U32.AND P1, PT, R4.reuse, RZ, PT ;  /* 0x000000ff0400720c */ /* 0x050fe40003f25070 */
[----:B------:R-:W-:Y:S02]  /*4c80*/  ISETP.NE.U32.AND P0, PT, R4, RZ, PT ;  /* 0x000000ff0400720c */ /* 0x000fe40003f05070 */
[C---:B------:R-:W-:Y:S02]  /*4c90*/  ISETP.NE.AND.EX P1, PT, R5.reuse, RZ, PT, P1 ;  /* 0x000000ff0500720c */ /* 0x040fe40003f25310 */
[----:B------:R-:W-:Y:S01]  /*4ca0*/  ISETP.NE.AND.EX P0, PT, R5, RZ, PT, P0 ;  /* 0x000000ff0500720c */ /* 0x000fe20003f05300 */
[----:B------:R-:W3:Y:S01]  /*4cb0*/  @!UP2 LDCU UR5, c[0x0][0xb0c] ;  /* 0x00016180ff05a7ac */ /* 0x000ee20008000800 */
[----:B------:R-:W-:Y:S01]  /*4cc0*/  SHF.L.U32 R9, R15, 0x1f, RZ ;  /* 0x0000001f0f097819 */ /* 0x000fe200000006ff */
[----:B------:R-:W-:Y:S02]  /*4cd0*/  USHF.L.U32 UR35, UR16, 0x6, URZ ;  /* 0x0000000610237899 */ /* 0x000fe400080006ff */
[----:B------:R-:W-:Y:S02]  /*4ce0*/  USHF.L.U32 UR34, UR20, 0x7, URZ ;  /* 0x0000000714227899 */ /* 0x000fe400080006ff */
[----:B--2---:R-:W-:Y:S07]  /*4cf0*/  UIMAD.WIDE.U32 UR6, UR14, UR8, URZ ;  /* 0x000000080e0672a5 */ /* 0x004fee000f8e00ff */
[----:B------:R-:W-:Y:S01]  /*4d00*/  @!UP2 UMOV UR4, UR7 ;  /* 0x000000070004ac82 */ /* 0x000fe20008000000 */
[----:B---3--:R-:W-:Y:S02]  /*4d10*/  @!UP2 UISETP.NE.AND UP0, UPT, UR5, 0x1, UPT ;  /* 0x000000010500a88c */ /* 0x008fe4000bf05270 */
[----:B------:R-:W-:Y:S02]  /*4d20*/  @!UP2 USHF.R.U32.HI UR4, URZ, UR9, UR4 ;  /* 0x00000009ff04a299 */ /* 0x000fe40008011604 */
[----:B------:R-:W-:Y:S02]  /*4d30*/  UIMAD.WIDE.U32 UR6, UR13, UR11, URZ ;  /* 0x0000000b0d0672a5 */ /* 0x000fe4000f8e00ff */
[----:B------:R-:W-:Y:S02]  /*4d40*/  @!UP2 USEL UR8, UR14, UR4, !UP0 ;  /* 0x000000040e08a287 */ /* 0x000fe4000c000000 */
[----:B------:R-:W-:Y:S03]  /*4d50*/  @!UP2 UISETP.NE.AND UP0, UPT, UR10, 0x1, UPT ;  /* 0x000000010a00a88c */ /* 0x000fe6000bf05270 */
[----:B------:R-:W-:Y:S02]  /*4d60*/  @!UP2 UMOV UR6, UR7 ;  /* 0x000000070006ac82 */ /* 0x000fe40008000000 */
[----:B------:R-:W2:Y:S02]  /*4d70*/  @!UP2 LDCU UR4, c[0x0][0xb20] ;  /* 0x00016400ff04a7ac */ /* 0x000ea40008000800 */
[----:B--2---:R-:W-:Y:S04]  /*4d80*/  @!UP2 USHF.R.U32.HI UR6, URZ, UR4, UR6 ;  /* 0x00000004ff06a299 */ /* 0x004fe80008011606 */
[----:B------:R-:W-:Y:S04]  /*4d90*/  @!UP2 USEL UR6, UR13, UR6, !UP0 ;  /* 0x000000060d06a287 */ /* 0x000fe8000c000000 */
[----:B------:R-:W-:Y:S02]  /*4da0*/  @!UP2 UIADD3 UR4, UPT, UPT, -UR8, UR6, URZ ;  /* 0x000000060804a290 */ /* 0x000fe4000fffe1ff */
[----:B------:R-:W-:Y:S02]  /*4db0*/  @!UP2 UIADD3 UR6, UPT, UPT, UR8, -UR6, URZ ;  /* 0x800000060806a290 */ /* 0x000fe4000fffe0ff */
[----:B------:R-:W-:Y:S02]  /*4dc0*/  @!UP2 UIMAD UR14, UR4, UR5, UR14 ;  /* 0x00000005040ea2a4 */ /* 0x000fe4000f8e020e */
[----:B------:R-:W-:Y:S01]  /*4dd0*/  @!UP2 UIMAD UR13, UR6, UR10, UR13 ;  /* 0x0000000a060da2a4 */ /* 0x000fe2000f8e020d */
[----:B------:R-:W-:Y:S11]  /*4de0*/  BRA.U UP3, `(.L_x_81) ;  /* 0x0000000103107547 */ /* 0x000ff6000b800000 */
[----:B------:R-:W-:Y:S04]  /*4df0*/  MOV R6, UR40 ;  /* 0x0000002800067c02 */ /* 0x000fe80008000f00 */
[----:B------:R-:W-:Y:S04]  /*4e00*/  SHF.L.U32 R6, R6, 0x1f, RZ ;  /* 0x0000001f06067819 */ /* 0x000fe800000006ff */
[----:B------:R-:W2:Y:S02]  /*4e10*/  SYNCS.PHASECHK.TRANS64.TRYWAIT P2, [UR21+0x88], R6 ;  /* 0x00008806ff0075a7 */ /* 0x000ea40008041115 */
[----:B--2---:R-:W-:Y:S05]  /*4e20*/  @!P2 BRA `(.L_x_82) ;  /* 0x00000044004ca947 */ /* 0x004fea0003800000 */
.L_x_81:
[----:B------:R-:W-:Y:S05]  /*4e30*/  @!P1 BRA `(.L_x_83) ;  /* 0x0000000000309947 */ /* 0x000fea0003800000 */
[----:B------:R-:W-:Y:S01]  /*4e40*/  ISETP.NE.U32.AND P1, PT, R2, RZ, PT ;  /* 0x000000ff0200720c */ /* 0x000fe20003f25070 */
[----:B------:R-:W2:Y:S01]  /*4e50*/  LDCU.64 UR4, c[0x0][0x358] ;  /* 0x00006b00ff0477ac */ /* 0x000ea20008000a00 */
[----:B------:R-:W-:Y:S02]  /*4e60*/  IMAD.MOV.U32 R49, RZ, RZ, 0x1 ;  /* 0x00000001ff317424 */ /* 0x000fe400078e00ff */
[----:B------:R-:W-:Y:S11]  /*4e70*/  ISETP.NE.AND.EX P1, PT, R3, RZ, PT, P1 ;  /* 0x000000ff0300720c */ /* 0x000ff60003f25310 */
[----:B------:R-:W-:Y:S02]  /*4e80*/  @!UPT UIADD3 URZ, UPT, UPT, URZ, URZ, URZ ;  /* 0x000000fffffff290 */ /* 0x000fe4000fffe0ff */
[----:B------:R-:W3:Y:S01]  /*4e90*/  @P1 LDC.64 R10, c[0x0][0x888] ;  /* 0x00022200ff0a1b82 */ /* 0x000ee20000000a00 */
[----:B-1----:R-:W-:Y:S04]  /*4ea0*/  @P1 IMAD R0, R4, UR36, RZ ;  /* 0x0000002404001c24 */ /* 0x002fe8000f8e02ff */
[----:B---3--:R-:W-:Y:S04]  /*4eb0*/  @P1 IMAD.WIDE R10, R0, 0x4, R10 ;  /* 0x00000004000a1825 */ /* 0x008fe800078e020a */
[----:B------:R-:W-:Y:S01]  /*4ec0*/  HFMA2 R0, -RZ, RZ, 0, 5.9604644775390625e-08 ;  /* 0x00000001ff007431 */ /* 0x000fe200000001ff */
[----:B--2--5:R2:W5:Y:S04]  /*4ed0*/  @P1 LDG.E R27, desc[UR4][R10.64] ;  /* 0x000000040a1b1981 */ /* 0x024568000c1e1900 */
[----:B------:R-:W-:Y:S01]  /*4ee0*/  @!P1 PRMT R49, R0, 0x7610, R49 ;  /* 0x0000761000319816 */ /* 0x000fe20000000031 */
[----:B--2---:R-:W3:Y:S06]  /*4ef0*/  @!P1 LDC R27, c[0x0][0x880] ;  /* 0x00022000ff1b9b82 */ /* 0x004eec0000000800 */
.L_x_83:
[----:B---3-5:R-:W-:Y:S01]  /*4f00*/  @!P0 FSETP.EQ.AND P1, PT, R27, RZ, PT ;  /* 0x000000ff1b00820b */ /* 0x028fe20003f22000 */
[----:B------:R-:W-:Y:S01]  /*4f10*/  @!UPT UIADD3 URZ, UPT, UPT, URZ, URZ, URZ ;  /* 0x000000fffffff290 */ /* 0x000fe2000fffe0ff */
[----:B------:R-:W-:Y:S11]  /*4f20*/  @!P0 BRA `(.L_x_84) ;  /* 0x0000000000188947 */ /* 0x000ff60003800000 */
[----:B------:R-:W-:Y:S02]  /*4f30*/  LOP3.LUT P0, RZ, R49, 0xff, RZ, 0xc0, !PT ;  /* 0x000000ff31ff7812 */ /* 0x000fe4000780c0ff */
[----:B------:R-:W-:Y:S04]  /*4f40*/  ISETP.NE.U32.AND P1, PT, R2, RZ, PT ;  /* 0x000000ff0200720c */ /* 0x000fe80003f25070 */
[----:B------:R-:W-:Y:S04]  /*4f50*/  ISETP.NE.AND.EX P1, PT, R3, RZ, PT, P1 ;  /* 0x000000ff0300720c */ /* 0x000fe80003f25310 */
[----:B------:R-:W-:Y:S03]  /*4f60*/  PLOP3.LUT P1, PT, P1, PT, PT, 0x8, 0x80 ;  /* 0x000000000080781c */ /* 0x000fe60000f2e170 */
[----:B------:R-:W-:Y:S11]  /*4f70*/  @P0 FSETP.EQ.AND P1, PT, R27, RZ, PT ;  /* 0x000000ff1b00020b */ /* 0x000ff60003f22000 */
[----:B------:R-:W-:Y:S02]  /*4f80*/  @!UPT UIADD3 URZ, UPT, UPT, URZ, URZ, URZ ;  /* 0x000000fffffff290 */ /* 0x000fe4000fffe0ff */
.L_x_84:
[----:B------:R-:W2:Y:S01]  /*4f90*/  SYNCS.PHASECHK.TRANS64.TRYWAIT P2, [UR21+0x60], R9 ;  /* 0x00006009ff0075a7 */ /* 0x000ea20008041115 */
[----:B------:R-:W-:Y:S04]  /*4fa0*/  ELECT P0, URZ, PT ;  /* 0x0000000000ff782f */ /* 0x000fe80003800000 */
[----:B------:R-:W-:Y:S11]  /*4fb0*/  PLOP3.LUT P1, PT, P1, P0, PT, 0xf2, 0x2f ;  /* 0x00000000002f781c */ /* 0x000ff60000f21e72 */
[----:B------:R-:W-:Y:S02]  /*4fc0*/  @!UPT UIADD3 URZ, UPT, UPT, URZ, URZ, URZ ;  /* 0x000000fffffff290 */ /* 0x000fe4000fffe0ff */
[----:B------:R-:W-:Y:S05]  /*4fd0*/  @!P1 IADD3 R8, P0, PT, R16, 0x580, RZ ;  /* 0x0000058010089810 */ /* 0x000fea0007f1e0ff */
[----:B-1----:R-:W-:Y:S01]  /*4fe0*/  @!P1 IMAD.X R6, RZ, RZ, R17, P0 ;  /* 0x000000ffff069224 */ /* 0x002fe200000e0611 */
[----:B--2---:R-:W-:Y:S07]  /*4ff0*/  @!P2 BRA `(.L_x_85) ;  /* 0x0000004000f0a947 */ /* 0x004fee0003800000 */
.L_x_172:
[----:B------:R-:W-:Y:S01]  /*5000*/  @!P1 R2UR UR5, R8 ;  /* 0x00000000080592ca */ /* 0x000fe200000e0000 */
[----:B------:R-:W-:Y:S01]  /*5010*/  VOTEU.ALL UP0, P1 ;  /* 0x0000000000ff7886 */ /* 0x000fe20000800000 */
[----:B------:R-:W-:Y:S01]  /*5020*/  @!P1 R2UR UR4, R6 ;  /* 0x00000000060492ca */ /* 0x000fe200000e0000 */
[----:B-1----:R-:W-:Y:S01]  /*5030*/  @!P1 IMAD.MOV.U32 R0, RZ, RZ, 0x1000 ;  /* 0x00001000ff009424 */ /* 0x002fe200078e00ff */
[----:B------:R-:W-:Y:S01]  /*5040*/  UMOV UR8, 0x0 ;  /* 0x0000000000087882 */ /* 0x000fe20000000000 */
[----:B------:R-:W-:Y:S01]  /*5050*/  UMOV UR9, 0x10000000 ;  /* 0x1000000000097882 */ /* 0x000fe20000000000 */
[----:B------:R-:W-:Y:S01]  /*5060*/  @!UP0 UIADD3 UR32, UPT, UPT, UR21, 0x200, URZ ;  /* 0x0000020015208890 */ /* 0x000fe2000fffe0ff */
[----:B------:R-:W-:Y:S01]  /*5070*/  @!P1 IADD3 R8, P0, PT, R16, 0x580, RZ ;  /* 0x0000058010089810 */ /* 0x000fe20007f1e0ff */
[----:B------:R-:W-:Y:S01]  /*5080*/  VOTEU.ALL UP0, P1 ;  /* 0x0000000000ff7886 */ /* 0x000fe20000800000 */
[----:B------:R-:W-:Y:S03]  /*5090*/  UPRMT UR6, UR52, 0x654, UR33 ;  /* 0x0000065434067896 */ /* 0x000fe60008000021 */
[----:B------:R-:W-:Y:S02]  /*50a0*/  @!P1 IMAD.X R6, RZ, RZ, R17, P0 ;  /* 0x000000ffff069224 */ /* 0x000fe400000e0611 */
[----:B------:R-:W-:Y:S02]  /*50b0*/  IMAD.U32 R10, RZ, RZ, UR5 ;  /* 0x00000005ff0a7e24 */ /* 0x000fe4000f8e00ff */
[----:B------:R-:W-:Y:S03]  /*50c0*/  IMAD.U32 R11, RZ, RZ, UR4 ;  /* 0x00000004ff0b7e24 */ /* 0x000fe6000f8e00ff */
[----:B------:R-:W-:Y:S02]  /*50d0*/  @!P1 R2UR UR4, R10 ;  /* 0x000000000a0492ca */ /* 0x000fe400000e0000 */
[----:B------:R-:W-:Y:S11]  /*50e0*/  @!P1 R2UR UR5, R11 ;  /* 0x000000000b0592ca */ /* 0x000ff600000e0000 */
[----:B------:R-:W-:Y:S02]  /*50f0*/  @!UPT UIADD3 URZ, UPT, UPT, URZ, URZ, URZ ;  /* 0x000000fffffff290 */ /* 0x000fe4000fffe0ff */
[----:B------:R1:W-:Y:S01]  /*5100*/  @!UP0 UTMALDG.3D [UR32], [UR4], desc[UR8] ;  /* 0x00000820040085b4 */ /* 0x0003e20008011000 */
[----:B------:R1:W-:Y:S01]  /*5110*/  @!P1 SYNCS.ARRIVE.TRANS64.RED.A0TR RZ, [UR21+0x40], R0 ;  /* 0x00004000ffff99a7 */ /* 0x0003e20008300415 */
[----:B------:R-:W-:Y:S01]  /*5120*/  SYNCS.ARRIVE.TRANS64.RED.A1T0 RZ, [UR6], RZ ;  /* 0x000000ffffff79a7 */ /* 0x000fe20008100406 */
[----:B------:R-:W2:Y:S02]  /*5130*/  SYNCS.PHASECHK.TRANS64.TRYWAIT P2, [UR21+0x68], R9 ;  /* 0x00006809ff0075a7 */ /* 0x000ea40008041115 */
[----:B-12---:R-:W-:Y:S05]  /*5140*/  @!P2 BRA `(.L_x_86) ;  /* 0x0000004000b4a947 */ /* 0x006fea0003800000 */
.L_x_174:
        /* <DEDUP_REMOVED lines=8> */
[----:B------:R-:W-:Y:S01]  /*51d0*/  @!UP0 UIADD3 UR24, UPT, UPT, UR21, 0x1200, URZ ;  /* 0x0000120015188890 */ /* 0x000fe2000fffe0ff */
[----:B------:R-:W-:Y:S01]  /*51e0*/  VOTEU.ALL UP0, P1 ;  /* 0x0000000000ff7886 */ /* 0x000fe20000800000 */
[----:B------:R-:W-:Y:S01]  /*51f0*/  UMOV UR27, UR35 ;  /* 0x00000023001b7c82 */ /* 0x000fe20008000000 */
[----:B------:R-:W-:Y:S02]  /*5200*/  UMOV UR28, UR36 ;  /* 0x00000024001c7c82 */ /* 0x000fe40008000000 */
[----:B------:R-:W-:Y:S01]  /*5210*/  IMAD.U32 R10, RZ, RZ, UR5 ;  /* 0x00000005ff0a7e24 */ /* 0x000fe2000f8e00ff */
[----:B------:R-:W-:Y:S01]  /*5220*/  UPRMT UR6, UR52, 0x654, UR25 ;  /* 0x0000065434067896 */ /* 0x000fe20008000019 */
[----:B------:R-:W-:Y:S02]  /*5230*/  IMAD.U32 R11, RZ, RZ, UR4 ;  /* 0x00000004ff0b7e24 */ /* 0x000fe4000f8e00ff */
[----:B------:R-:W-:Y:S01]  /*5240*/  @!P1 IMAD.X R6, RZ, RZ, R17, P0 ;  /* 0x000000ffff069224 */ /* 0x000fe200000e0611 */
        /* <DEDUP_REMOVED lines=8> */
.L_x_176:
[----:B------:R-:W-:Y:S01]  /*52d0*/  @!P1 R2UR UR5, R8 ;  /* 0x00000000080592ca */ /* 0x000fe200000e0000 */
[----:B------:R-:W-:Y:S01]  /*52e0*/  VOTEU.ALL UP0, P1 ;  /* 0x0000000000ff7886 */ /* 0x000fe20000800000 */
[----:B------:R-:W-:Y:S01]  /*52f0*/  @!P1 R2UR UR4, R6 ;  /* 0x00000000060492ca */ /* 0x000fe200000e0000 */
[----:B-1----:R-:W-:Y:S01]  /*5300*/  @!P1 IMAD.MOV.U32 R0, RZ, RZ, 0x1000 ;  /* 0x00001000ff009424 */ /* 0x002fe200078e00ff */
[----:B------:R-:W-:Y:S01]  /*5310*/  UMOV UR8, 0x0 ;  /* 0x0000000000087882 */ /* 0x000fe20000000000 */
[----:B------:R-:W-:Y:S01]  /*5320*/  UMOV UR9, 0x10000000 ;  /* 0x1000000000097882 */ /* 0x000fe20000000000 */
[----:B------:R-:W-:Y:S01]  /*5330*/  @!UP0 UIADD3 UR18, UPT, UPT, UR34, 0x40, URZ ;  /* 0x0000004022128890 */ /* 0x000fe2000fffe0ff */
[----:B------:R-:W-:Y:S01]  /*5340*/  VIADD R14, R14, 0x1 ;  /* 0x000000010e0e7836 */ /* 0x000fe20000000000 */
[----:B------:R-:W-:Y:S01]  /*5350*/  @!UP0 UIADD3 UR16, UPT, UPT, UR21, 0x2200, URZ ;  /* 0x0000220015108890 */ /* 0x000fe2000fffe0ff */
[----:B------:R-:W-:Y:S01]  /*5360*/  VOTEU.ALL UP0, P1 ;  /* 0x0000000000ff7886 */ /* 0x000fe20000800000 */
[----:B------:R-:W-:Y:S01]  /*5370*/  UMOV UR19, UR35 ;  /* 0x0000002300137c82 */ /* 0x000fe20008000000 */
[----:B------:R-:W-:Y:S02]  /*5380*/  UMOV UR20, UR36 ;  /* 0x0000002400147c82 */ /* 0x000fe40008000000 */
[----:B------:R-:W-:Y:S01]  /*5390*/  IMAD.U32 R10, RZ, RZ, UR5 ;  /* 0x00000005ff0a7e24 */ /* 0x000fe2000f8e00ff */
[----:B------:R-:W-:Y:S01]  /*53a0*/  UPRMT UR6, UR52, 0x654, UR17 ;  /* 0x0000065434067896 */ /* 0x000fe20008000011 */
        /* <DEDUP_REMOVED lines=9> */
.L_x_178:
[----:B------:R-:W-:Y:S01]  /*5440*/  @!P1 IADD3 R6, P0, PT, R16, 0x580, RZ ;  /* 0x0000058010069810 */ /* 0x000fe20007f1e0ff */
[----:B------:R-:W-:Y:S01]  /*5450*/  VOTEU.ALL UP0, P1 ;  /* 0x0000000000ff7886 */ /* 0x000fe20000800000 */
[----:B------:R-:W-:Y:S01]  /*5460*/  UMOV UR6, 0x0 ;  /* 0x0000000000067882 */ /* 0x000fe20000000000 */
[----:B------:R-:W-:Y:S01]  /*5470*/  UMOV UR7, 0x10000000 ;  /* 0x1000000000077882 */ /* 0x000fe20000000000 */
[----:B------:R-:W-:Y:S01]  /*5480*/  @!P1 R2UR UR5, R6 ;  /* 0x00000000060592ca */ /* 0x000fe200000e0000 */
[----:B-1----:R-:W-:Y:S01]  /*5490*/  @!P1 IMAD.X R0, RZ, RZ, R17, P0 ;  /* 0x000000ffff009224 */ /* 0x002fe200000e0611 */
[----:B------:R-:W-:Y:S01]  /*54a0*/  @!UP0 UIADD3 UR10, UPT, UPT, UR34, 0x60, URZ ;  /* 0x00000060220a8890 */ /* 0x000fe2000fffe0ff */
[----:B------:R-:W-:Y:S01]  /*54b0*/  R2UR UR16, R51 ;  /* 0x00000000331072ca */ /* 0x000fe200000e0000 */
[----:B------:R-:W-:Y:S01]  /*54c0*/  @!UP0 UIADD3 UR8, UPT, UPT, UR21, 0x3200, URZ ;  /* 0x0000320015088890 */ /* 0x000fe2000fffe0ff */
[----:B------:R-:W-:Y:S01]  /*54d0*/  ISETP.NE.AND P0, PT, R14, 0x2, PT ;  /* 0x000000020e00780c */ /* 0x000fe20003f05270 */
[----:B------:R-:W-:Y:S01]  /*54e0*/  @!UP0 UIADD3 UR9, UPT, UPT, UR21, 0x58, URZ ;  /* 0x0000005815098890 */ /* 0x000fe2000fffe0ff */
[----:B------:R-:W-:Y:S01]  /*54f0*/  @!P1 R2UR UR4, R0 ;  /* 0x00000000000492ca */ /* 0x000fe200000e0000 */
[----:B------:R-:W-:Y:S01]  /*5500*/  VOTEU.ALL UP0, P1 ;  /* 0x0000000000ff7886 */ /* 0x000fe20000800000 */
[----:B------:R-:W-:Y:S01]  /*5510*/  UMOV UR11, UR35 ;  /* 0x00000023000b7c82 */ /* 0x000fe20008000000 */
[----:B------:R-:W-:Y:S01]  /*5520*/  UMOV UR12, UR36 ;  /* 0x00000024000c7c82 */ /* 0x000fe20008000000 */
[----:B------:R-:W-:Y:S01]  /*5530*/  SEL R0, RZ, 0x1, P0 ;  /* 0x00000001ff007807 */ /* 0x000fe20000000000 */
[----:B------:R-:W-:Y:S01]  /*5540*/  UPLOP3.LUT UP3, UPT, UPT, UPT, UPT, 0x80, 0x8 ;  /* 0x000000000008789c */ /* 0x000fe20003f6f070 */
[----:B------:R-:W-:Y:S01]  /*5550*/  IMAD.U32 R8, RZ, RZ, UR5 ;  /* 0x00000005ff087e24 */ /* 0x000fe2000f8e00ff */
[----:B------:R-:W-:Y:S01]  /*5560*/  LOP3.LUT R15, R15, 0x1, RZ, 0x3c, !PT ;  /* 0x000000010f0f7812 */ /* 0x000fe200078e3cff */
[----:B------:R-:W-:Y:S01]  /*5570*/  UMOV UR36, UR29 ;  /* 0x0000001d00247c82 */ /* 0x000fe20008000000 */
[----:B------:R-:W-:Y:S01]  /*5580*/  LOP3.LUT R13, R13, R0, RZ, 0x3c, !PT ;  /* 0x000000000d0d7212 */ /* 0x000fe200078e3cff */
[----:B------:R-:W-:Y:S01]  /*5590*/  UIADD3 UR20, UPT, UPT, UR13, UR16, URZ ;  /* 0x000000100d147290 */ /* 0x000fe2000fffe0ff */
[----:B------:R-:W-:Y:S01]  /*55a0*/  SEL R14, R14, RZ, P0 ;  /* 0x000000ff0e0e7207 */ /* 0x000fe20000000000 */
[----:B------:R-:W-:Y:S01]  /*55b0*/  UIADD3 UR16, UPT, UPT, UR14, UR63, URZ ;  /* 0x0000003f0e107290 */ /* 0x000fe2000fffe0ff */
[----:B------:R-:W-:Y:S01]  /*55c0*/  IMAD.U32 R9, RZ, RZ, UR4 ;  /* 0x00000004ff097e24 */ /* 0x000fe2000f8e00ff */
[----:B------:R-:W-:Y:S04]  /*55d0*/  @!P1 R2UR UR4, R8 ;  /* 0x00000000080492ca */ /* 0x000fe800000e0000 */
[----:B------:R-:W-:Y:S11]  /*55e0*/  @!P1 R2UR UR5, R9 ;  /* 0x00000000090592ca */ /* 0x000ff600000e0000 */
[----:B------:R-:W-:Y:S02]  /*55f0*/  @!UPT UIADD3 URZ, UPT, UPT, URZ, URZ, URZ ;  /* 0x000000fffffff290 */ /* 0x000fe4000fffe0ff */
[----:B------:R2:W-:Y:S01]  /*5600*/  @!UP0 UTMALDG.3D [UR8], [UR4], desc[UR6] ;  /* 0x00000608040085b4 */ /* 0x0005e20008011000 */
[----:B------:R2:W-:Y:S01]  /*5610*/  @!P1 SYNCS.ARRIVE.TRANS64.RED.A0TR RZ, [UR21+0x58], R7 ;  /* 0x00005807ffff99a7 */ /* 0x0005e20008300415 */
[----:B------:R-:W-:Y:S01]  /*5620*/  SYNCS.ARRIVE.TRANS64.RED.A1T0 RZ, [UR37], RZ ;  /* 0x000000ffffff79a7 */ /* 0x000fe20008100425 */
[----:B------:R-:W-:Y:S05]  /*5630*/  BRA.U UP1, `(.L_x_89) ;  /* 0xfffffff101687547 */ /* 0x000fea000b83ffff */
[----:B------:R-:W-:-:S04]  /*5640*/  SHF.L.U32 R2, R15, 0x1f, RZ ;  /* 0x0000001f0f027819 */ /* 0x000fc800000006ff */
[----:B------:R-:W1:Y:S02]  /*5650*/  SYNCS.PHASECHK.TRANS64.TRYWAIT P0, [UR21+0x60], R2 ;  /* 0x00006002ff0075a7 */ /* 0x000e640008001115 */
[----:B-1----:R-:W-:Y:S05]  /*5660*/  @!P0 BRA `(.L_x_90) ;  /* 0x0000003c00b48947 */ /* 0x002fea0003800000 */
.L_x_180:
[----:B------:R-:W3:Y:S02]  /*5670*/  SYNCS.PHASECHK.TRANS64.TRYWAIT P0, [UR21+0x68], R2 ;  /* 0x00006802ff0075a7 */ /* 0x000ee40008001115 */
[----:B---3--:R-:W-:Y:S05]  /*5680*/  @!P0 BRA `(.L_x_91) ;  /* 0x0000003c00c48947 */ /* 0x008fea0003800000 */
.L_x_182:
[----:B------:R-:W3:Y:S02]  /*5690*/  SYNCS.PHASECHK.TRANS64.TRYWAIT P0, [UR21+0x70], R2 ;  /* 0x00007002ff0075a7 */ /* 0x000ee40008001115 */
[----:B---3--:R-:W-:Y:S05]  /*56a0*/  @!P0 BRA `(.L_x_92) ;  /* 0x0000003c00d48947 */ /* 0x008fea0003800000 */
.L_x_184:
[----:B-1----:R-:W-:-:S07]  /*56b0*/  MOV R0, UR21 ;  /* 0x0000001500007c02 */ /* 0x002fce0008000f00 */
.L_x_93:
[----:B-1----:R-:W-:-:S04]  /*56c0*/  SHF.L.U32 R2, R15, 0x1f, RZ ;  /* 0x0000001f0f027819 */ /* 0x002fc800000006ff */
[----:B------:R1:W3:Y:S03]  /*56d0*/  SYNCS.PHASECHK.TRANS64.TRYWAIT P0, [R0+URZ+0x78], R2 ;  /* 0x00007802000075a7 */ /* 0x0002e600080011ff */
[----:B---3--:R-:W-:Y:S05]  /*56e0*/  @!P0 NANOSLEEP.SYNCS 0x989680 ;  /* 0x009896800000895d */ /* 0x008fea0003900000 */
[----:B------:R-:W3:Y:S02]  /*56f0*/  @!P0 SYNCS.PHASECHK.TRANS64 P0, [R0+URZ+0x78], R2 ;  /* 0x00007802000085a7 */ /* 0x000ee400080010ff */
[----:B--23--:R-:W-:Y:S05]  /*5700*/  @P0 EXIT ;  /* 0x000000000000094d */ /* 0x00cfea0003800000 */
[----:B------:R-:W-:Y:S05]  /*5710*/  BRA `(.L_x_93) ;  /* 0xfffffffc00e87947 */ /* 0x000fea000383ffff */
.L_x_78:
[----:B------:R-:W-:-:S06]  /*5720*/  UISETP.GE.AND UP0, UPT, UR17, 0x4, UPT ;  /* 0x000000041100788c */ /* 0x000fcc000bf06270 */
[----:B------:R-:W-:-:S13]  /*5730*/  PLOP3.LUT P0, PT, PT, PT, UP0, 0x80, 0x8 ;  /* 0x000000000008781c */ /* 0x000fda0003f0f008 */
[----:B------:R-:W-:Y:S05]  /*5740*/  @!P0 EXIT ;  /* 0x000000000000894d */ /* 0x000fea0003800000 */
[----:B------:R-:W-:Y:S01]  /*5750*/  BAR.SYNC.DEFER_BLOCKING 0x6, 0xa0 ;  /* 0x0182800000007b1d */ /* 0x000fe20000010000 */
[C---:B------:R-:W-:Y:S01]  /*5760*/  IMAD.SHL.U32 R5, R59.reuse, 0x20, RZ ;  /* 0x000000203b057824 */ /* 0x040fe200078e00ff */
[----:B------:R-:W-:Y:S01]  /*5770*/  SHF.R.U32.HI R6, RZ, 0x1, R59 ;  /* 0x00000001ff067819 */ /* 0x000fe2000001163b */
[C---:B------:R-:W-:Y:S01]  /*5780*/  IMAD.SHL.U32 R4, R59.reuse, 0x10, RZ ;  /* 0x000000103b047824 */ /* 0x040fe200078e00ff */
[C---:B------:R-:W-:Y:S01]  /*5790*/  LOP3.LUT P0, RZ, R59.reuse, 0x4, RZ, 0xc0, !PT ;  /* 0x000000043bff7812 */ /* 0x040fe2000780c0ff */
[----:B------:R-:W-:Y:S01]  /*57a0*/  IMAD.U32 R23, R59, 0x10000, RZ ;  /* 0x000100003b177824 */ /* 0x000fe200078e00ff */
[----:B------:R-:W-:Y:S02]  /*57b0*/  UMOV UR44, 0x400 ;  /* 0x00000400002c7882 */ /* 0x000fe40000000000 */
[----:B------:R-:W1:Y:S01]  /*57c0*/  LDC.64 R44, c[0x0][0x888] ;  /* 0x00022200ff2c7b82 */ /* 0x000e620000000a00 */
[----:B------:R-:W-:Y:S01]  /*57d0*/  ULEA UR44, UR52, UR44, 0x18 ;  /* 0x0000002c342c7291 */ /* 0x000fe2000f8ec0ff */
[----:B------:R-:W-:Y:S01]  /*57e0*/  LOP3.LUT R7, R5, 0xc0, RZ, 0xc0, !PT ;  /* 0x000000c005077812 */ /* 0x000fe200078ec0ff */
[----:B------:R-:W-:Y:S01]  /*57f0*/  IMAD.SHL.U32 R48, R59, 0x4, RZ ;  /* 0x000000043b307824 */ /* 0x000fe200078e00ff */
[----:B------:R-:W-:Y:S01]  /*5800*/  LOP3.LUT R4, R4, 0x600, RZ, 0xc0, !PT ;  /* 0x0000060004047812 */ /* 0x000fe200078ec0ff */
[----:B------:R-:W-:Y:S01]  /*5810*/  UIADD3 UR4, UPT, UPT, UR44, 0x200, URZ ;  /* 0x000002002c047890 */ /* 0x000fe2000fffe0ff */
[----:B------:R-:W-:Y:S01]  /*5820*/  LOP3.LUT R6, R7, 0x8, R6, 0xf8, !PT ;  /* 0x0000000807067812 */ /* 0x000fe200078ef806 */
[----:B------:R-:W-:Y:S01]  /*5830*/  IMAD.MOV.U32 R58, RZ, RZ, 0x20 ;  /* 0x00000020ff3a7424 */ /* 0x000fe200078e00ff */
[----:B------:R-:W2:Y:S01]  /*5840*/  LDC.64 R46, c[0x0][0x890] ;  /* 0x00022400ff2e7b82 */ /* 0x000ea20000000a00 */
[--C-:B------:R-:W-:Y:S01]  /*5850*/  LOP3.LUT R4, R4, 0x20, R5.reuse, 0xf8, !PT ;  /* 0x0000002004047812 */ /* 0x100fe200078ef805 */
[----:B------:R-:W-:Y:S01]  /*5860*/  IMAD.MOV.U32 R57, RZ, RZ, 0x1 ;  /* 0x00000001ff397424 */ /* 0x000fe200078e00ff */
[----:B------:R-:W-:Y:S01]  /*5870*/  LOP3.LUT R23, R23, 0x600000, RZ, 0xc0, !PT ;  /* 0x0060000017177812 */ /* 0x000fe200078ec0ff */
[----:B------:R-:W-:Y:S01]  /*5880*/  IMAD.MOV.U32 R22, RZ, RZ, RZ ;  /* 0x000000ffff167224 */ /* 0x000fe200078e00ff */
[----:B------:R-:W-:Y:S01]  /*5890*/  LOP3.LUT R48, R6, 0x18, R48, 0x78, !PT ;  /* 0x0000001806307812 */ /* 0x000fe200078e7830 */
[----:B------:R-:W-:Y:S01]  /*58a0*/  IMAD.MOV.U32 R56, RZ, RZ, RZ ;  /* 0x000000ffff387224 */ /* 0x000fe200078e00ff */
[----:B------:R-:W-:Y:S01]  /*58b0*/  LOP3.LUT R4, R4, 0x100, R5, 0xf8, !PT ;  /* 0x0000010004047812 */ /* 0x000fe200078ef805 */
[----:B------:R-:W3:Y:S01]  /*58c0*/  LDC.64 R42, c[0x0][0x8b0] ;  /* 0x00022c00ff2a7b82 */ /* 0x000ee20000000a00 */
[----:B------:R-:W4:Y:S01]  /*58d0*/  LDS R0, [UR44+0x140] ;  /* 0x0001402cff007984 */ /* 0x000f220008000800 */
[----:B------:R-:W-:-:S02]  /*58e0*/  LOP3.LUT R59, R59, 0x60, RZ, 0xc0, !PT ;  /* 0x000000603b3b7812 */ /* 0x000fc400078ec0ff */
[----:B------:R-:W-:Y:S02]  /*58f0*/  CS2R R54, SRZ ;  /* 0x0000000000367805 */ /* 0x000fe4000001ff00 */
[----:B------:R-:W-:Y:S01]  /*5900*/  LOP3.LUT R48, R4, R48, RZ, 0xfc, !PT ;  /* 0x0000003004307212 */ /* 0x000fe200078efcff */
[----:B------:R-:W-:Y:S01]  /*5910*/  IMAD.U32 R52, RZ, RZ, UR4 ;  /* 0x00000004ff347e24 */ /* 0x000fe2000f8e00ff */
[----:B------:R-:W-:Y:S01]  /*5920*/  SEL R58, R58, 0xffffffe0, !P0 ;  /* 0xffffffe03a3a7807 */ /* 0x000fe20004000000 */
[----:B------:R-:W1:Y:S01]  /*5930*/  LDCU UR60, c[0x0][0x370] ;  /* 0x00006e00ff3c77ac */ /* 0x000e620008000800 */
[----:B------:R-:W1:Y:S01]  /*5940*/  LDC.64 R40, c[0x0][0x8a8] ;  /* 0x00022a00ff287b82 */ /* 0x000e620000000a00 */
[----:B------:R-:W1:Y:S01]  /*5950*/  LDCU UR43, c[0x0][0xb0c] ;  /* 0x00016180ff2b77ac */ /* 0x000e620008000800 */
[----:B------:R-:W1:Y:S01]  /*5960*/  LDCU UR39, c[0x0][0xb30] ;  /* 0x00016600ff2777ac */ /* 0x000e620008000800 */
[----:B------:R-:W1:Y:S01]  /*5970*/  LDCU.64 UR54, c[0x0][0x888] ;  /* 0x00011100ff3677ac */ /* 0x000e620008000a00 */
[----:B------:R-:W1:Y:S01]  /*5980*/  LDCU.64 UR40, c[0x0][0xb28] ;  /* 0x00016500ff2877ac */ /* 0x000e620008000a00 */
[----:B------:R-:W1:Y:S01]  /*5990*/  LDCU.128 UR56, c[0x0][0xb10] ;  /* 0x00016200ff3877ac */ /* 0x000e620008000c00 */
[----:B------:R-:W1:Y:S01]  /*59a0*/  LDCU UR53, c[0x0][0x374] ;  /* 0x00006e80ff3577ac */ /* 0x000e620008000800 */
[----:B------:R-:W-:Y:S01]  /*59b0*/  UMOV UR47, URZ ;  /* 0x000000ff002f7c82 */ /* 0x000fe20008000000 */
[----:B------:R-:W-:Y:S01]  /*59c0*/  UMOV UR46, URZ ;  /* 0x000000ff002e7c82 */ /* 0x000fe20008000000 */
[----:B--2-4-:R-:W-:-:S07]  /*59d0*/  IMAD.IADD R23, R0, 0x1, R23 ;  /* 0x0000000100177824 */ /* 0x014fce00078e0217 */
.L_x_137:
[C---:B------:R-:W-:Y:S02]  /*59e0*/  LEA R3, R54.reuse, UR44, 0x3 ;  /* 0x0000002c36037c11 */ /* 0x040fe4000f8e18ff */
[----:B------:R-:W-:Y:S02]  /*59f0*/  SHF.L.U32 R0, R55, 0x1f, RZ ;  /* 0x0000001f37007819 */ /* 0x000fe400000006ff */
[----:B-1----:R-:W-:Y:S02]  /*5a00*/  LEA R4, R54, UR44, 0x4 ;  /* 0x0000002c36047c11 */ /* 0x002fe4000f8e20ff */
[----:B--2---:R-:W2:Y:S02]  /*5a10*/  SYNCS.PHASECHK.TRANS64.TRYWAIT P0, [R3+URZ+0x90], R0 ;  /* 0x00009000030075a7 */ /* 0x004ea400080011ff */
[----:B--2---:R-:W-:Y:S05]  /*5a20*/  @!P0 BRA `(.L_x_94) ;  /* 0x0000003c000c8947 */ /* 0x004fea0003800000 */
.L_x_185:
        /* <DEDUP_REMOVED lines=8> */
[----:B----4-:R-:W-:Y:S11]  /*5ab0*/  LOP3.LUT P0, RZ, R6, 0x1, RZ, 0xc0, !PT ;  /* 0x0000000106ff7812 */ /* 0x010ff6000780c0ff */
[----:B------:R-:W-:Y:S02]  /*5ac0*/  @!UPT UIADD3 URZ, UPT, UPT, URZ, URZ, URZ ;  /* 0x000000fffffff290 */ /* 0x000fe4000fffe0ff */
[----:B-1----:R-:W-:Y:S01]  /*5ad0*/  VOTEU.ANY UP1, P0 ;  /* 0x0000000000ff7886 */ /* 0x002fe20000020100 */
[----:B------:R-:W-:Y:S01]  /*5ae0*/  PLOP3.LUT P0, PT, PT, PT, UP1, 0x80, 0x8 ;  /* 0x000000000008781c */ /* 0x000fe20003f0f018 */
[----:B------:R-:W-:Y:S11]  /*5af0*/  UP2UR UR62, UPR, URZ, 0x2 ;  /* 0x00000002ff3e7883 */ /* 0x000ff60008000000 */
[----:B------:R-:W-:Y:S01]  /*5b00*/  @!UPT UIADD3 URZ, UPT, UPT, URZ, URZ, URZ ;  /* 0x000000fffffff290 */ /* 0x000fe2000fffe0ff */
        /* <DEDUP_REMOVED lines=13> */
[----:B------:R-:W2:Y:S01]  /*5be0*/  LDCU UR12, c[0x0][0xb20] ;  /* 0x00016400ff0c77ac */ /* 0x000ea20008000800 */
[----:B------:R-:W-:Y:S02]  /*5bf0*/  UIMAD.WIDE.U32 UR4, UR53, UR59, URZ ;  /* 0x0000003b350472a5 */ /* 0x000fe4000f8e00ff */
[----:B------:R-:W-:Y:S02]  /*5c00*/  UIMAD.WIDE.U32 UR6, UR60, UR56, URZ ;  /* 0x000000383c0672a5 */ /* 0x000fe4000f8e00ff */
[----:B------:R-:W-:Y:S02]  /*5c10*/  UISETP.NE.AND UP0, UPT, UR58, 0x1, UPT ;  /* 0x000000013a00788c */ /* 0x000fe4000bf05270 */
[----:B------:R-:W-:Y:S02]  /*5c20*/  UIMAD.WIDE.U32 UR8, UR37, UR59, URZ ;  /* 0x0000003b250872a5 */ /* 0x000fe4000f8e00ff */
[----:B------:R-:W-:Y:S02]  /*5c30*/  UIMAD.WIDE.U32 UR10, UR38, UR56, URZ ;  /* 0x00000038260a72a5 */ /* 0x000fe4000f8e00ff */
[----:B------:R-:W-:Y:S02]  /*5c40*/  UISETP.NE.AND UP1, UPT, UR43, 0x1, UPT ;  /* 0x000000012b00788c */ /* 0x000fe4000bf25270 */
[----:B------:R-:W-:Y:S01]  /*5c50*/  UISETP.NE.AND UP2, UPT, UR42, 0x1, UPT ;  /* 0x000000012a00788c */ /* 0x000fe2000bf45270 */
[----:B------:R-:W-:Y:S02]  /*5c60*/  UMOV UR4, UR5 ;  /* 0x0000000500047c82 */ /* 0x000fe40008000000 */
[----:B--2---:R-:W-:Y:S03]  /*5c70*/  USHF.R.U32.HI UR5, URZ, UR12, UR4 ;  /* 0x0000000cff057299 */ /* 0x004fe60008011604 */
[----:B------:R-:W-:Y:S02]  /*5c80*/  UMOV UR4, UR7 ;  /* 0x0000000700047c82 */ /* 0x000fe40008000000 */
[----:B------:R-:W-:Y:S02]  /*5c90*/  USHF.R.U32.HI UR7, URZ, UR57, UR4 ;  /* 0x00000039ff077299 */ /* 0x000fe40008011604 */
[----:B------:R-:W-:Y:S02]  /*5ca0*/  USEL UR4, UR53, UR5, !UP0 ;  /* 0x0000000535047287 */ /* 0x000fe4000c000000 */
[----:B------:R-:W-:Y:S01]  /*5cb0*/  USEL UR7, UR60, UR7, !UP1 ;  /* 0x000000073c077287 */ /* 0x000fe2000c800000 */
[----:B------:R-:W-:Y:S01]  /*5cc0*/  UMOV UR5, UR9 ;  /* 0x0000000900057c82 */ /* 0x000fe20008000000 */
[----:B------:R-:W-:Y:S02]  /*5cd0*/  UIMAD.WIDE.U32 UR8, UR4, UR40, URZ ;  /* 0x00000028040872a5 */ /* 0x000fe4000f8e00ff */
[----:B------:R-:W-:Y:S03]  /*5ce0*/  USHF.R.U32.HI UR6, URZ, UR12, UR5 ;  /* 0x0000000cff067299 */ /* 0x000fe60008011605 */
[----:B------:R-:W-:Y:S01]  /*5cf0*/  UMOV UR5, UR11 ;  /* 0x0000000b00057c82 */ /* 0x000fe20008000000 */
[----:B------:R-:W-:Y:S02]  /*5d00*/  UIMAD.WIDE.U32 UR10, UR7, UR40, URZ ;  /* 0x00000028070a72a5 */ /* 0x000fe4000f8e00ff */
[----:B------:R-:W-:Y:S02]  /*5d10*/  USHF.R.U32.HI UR12, URZ, UR57, UR5 ;  /* 0x00000039ff0c7299 */ /* 0x000fe40008011605 */
[----:B------:R-:W-:Y:S01]  /*5d20*/  USEL UR6, UR37, UR6, !UP0 ;  /* 0x0000000625067287 */ /* 0x000fe2000c000000 */
[----:B------:R-:W-:Y:S02]  /*5d30*/  UMOV UR5, UR9 ;  /* 0x0000000900057c82 */ /* 0x000fe40008000000 */
[----:B------:R-:W-:Y:S01]  /*5d40*/  UMOV UR10, UR11 ;  /* 0x0000000b000a7c82 */ /* 0x000fe20008000000 */
[----:B------:R-:W-:Y:S02]  /*5d50*/  @UP2 USHF.R.U32.HI UR4, URZ, UR41, UR5 ;  /* 0x00000029ff042299 */ /* 0x000fe40008011605 */
[----:B------:R-:W-:Y:S02]  /*5d60*/  @UP2 USHF.R.U32.HI UR7, URZ, UR41, UR10 ;  /* 0x00000029ff072299 */ /* 0x000fe4000801160a */
[----:B------:R-:W-:Y:S02]  /*5d70*/  UIMAD UR4, UR42, UR4, URZ ;  /* 0x000000042a0472a4 */ /* 0x000fe4000f8e02ff */
        /* <DEDUP_REMOVED lines=8> */
[----:B------:R-:W-:Y:S02]  /*5e00*/  USEL UR11, UR6, UR4, !UP2 ;  /* 0x00000004060b7287 */ /* 0x000fe4000d000000 */
[----:B------:R-:W-:Y:S02]  /*5e10*/  UIADD3 UR8, UPT, UPT, -UR5, URZ, URZ ;  /* 0x000000ff05087290 */ /* 0x000fe4000fffe1ff */
[----:B------:R-:W-:Y:S01]  /*5e20*/  UIADD3 UR10, UPT, UPT, -UR11, URZ, URZ ;  /* 0x000000ff0b0a7290 */ /* 0x000fe2000fffe1ff */
[----:B------:R-:W-:Y:S01]  /*5e30*/  @!UP0 UMOV UR4, UR9 ;  /* 0x0000000900048c82 */ /* 0x000fe20008000000 */
[----:B------:R-:W-:Y:S02]  /*5e40*/  UIADD3 UR9, UPT, UPT, -UR6, URZ, URZ ;  /* 0x000000ff06097290 */ /* 0x000fe4000fffe1ff */
[----:B------:R-:W-:Y:S02]  /*5e50*/  @!UP0 USHF.R.U32.HI UR4, URZ, UR41, UR4 ;  /* 0x00000029ff048299 */ /* 0x000fe40008011604 */
[----:B------:R-:W-:Y:S02]  /*5e60*/  UIMAD UR10, UR42, UR10, UR6 ;  /* 0x0000000a2a0a72a4 */ /* 0x000fe4000f8e0206 */
[----:B------:R-:W-:Y:S04]  /*5e70*/  @!UP0 USEL UR4, UR5, UR4, !UP2 ;  /* 0x0000000405048287 */ /* 0x000fe8000d000000 */
[----:B------:R-:W-:Y:S02]  /*5e80*/  @!UP0 UIMAD UR10, UR7, UR10, UR4 ;  /* 0x0000000a070a82a4 */ /* 0x000fe4000f8e0204 */
[----:B------:R-:W-:Y:S02]  /*5e90*/  @!UP0 UIADD3 UR11, UPT, UPT, UR11, -UR4, URZ ;  /* 0x800000040b0b8290 */ /* 0x000fe4000fffe0ff */
[----:B------:R-:W-:Y:S02]  /*5ea0*/  UIMAD UR7, UR43, UR8, UR38 ;  /* 0x000000082b0772a4 */ /* 0x000fe4000f8e0226 */
[----:B------:R-:W-:Y:S02]  /*5eb0*/  @!UP0 UIMAD UR6, UR11, UR42, UR5 ;  /* 0x0000002a0b0682a4 */ /* 0x000fe4000f8e0205 */
[----:B------:R-:W-:Y:S01]  /*5ec0*/  UIMAD UR4, UR58, UR9, UR37 ;  /* 0x000000093a0472a4 */ /* 0x000fe2000f8e0225 */
[----:B------:R-:W-:Y:S02]  /*5ed0*/  @!UP0 UMOV UR5, UR10 ;  /* 0x0000000a00058c82 */ /* 0x000fe40008000000 */
[----:B------:R-:W-:Y:S02]  /*5ee0*/  UIMAD UR38, UR5, UR43, UR7 ;  /* 0x0000002b052672a4 */ /* 0x000fe4000f8e0207 */
[----:B------:R-:W-:Y:S11]  /*5ef0*/  UIMAD UR37, UR6, UR58, UR4 ;  /* 0x0000003a062572a4 */ /* 0x000ff6000f8e0204 */
[----:B------:R-:W-:Y:S01]  /*5f00*/  @!UPT UIADD3 URZ, UPT, UPT, URZ, URZ, URZ ;  /* 0x000000fffffff290 */ /* 0x000fe2000fffe0ff */
.L_x_95:
[----:B------:R-:W-:Y:S01]  /*5f10*/  UISETP.NE.AND UP0, UPT, UR39, 0x1, UPT ;  /* 0x000000012700788c */ /* 0x000fe2000bf05270 */
[----:B------:R-:W-:Y:S01]  /*5f20*/  LOP3.LUT P0, RZ, R52, 0x1b0, RZ, 0xc0, !PT ;  /* 0x000001b034ff7812 */ /* 0x000fe2000780c0ff */
[----:B------:R-:W-:Y:S01]  /*5f30*/  USHF.L.U32 UR50, UR16, 0x6, URZ ;  /* 0x0000000610327899 */ /* 0x000fe200080006ff */
[----:B------:R-:W-:Y:S01]  /*5f40*/  BSSY.RECONVERGENT B6, `(.L_x_96) ;  /* 0x0000034000067945 */ /* 0x000fe20003800200 */
[----:B------:R-:W-:Y:S01]  /*5f50*/  USHF.L.U32 UR49, UR20, 0x7, URZ ;  /* 0x0000000714317899 */ /* 0x000fe200080006ff */
[----:B------:R-:W-:Y:S06]  /*5f60*/  IADD3 R54, PT, PT, R54, 0x1, RZ ;  /* 0x0000000136367810 */ /* 0x000fec0007ffe0ff */
[----:B------:R-:W2:Y:S01]  /*5f70*/  @!UP0 LDCU.128 UR12, c[0x0][0xb10] ;  /* 0x00016200ff0c87ac */ /* 0x000ea20008000c00 */
[----:B------:R-:W4:Y:S01]  /*5f80*/  @!UP0 LDCU UR5, c[0x0][0xb0c] ;  /* 0x00016180ff0587ac */ /* 0x000f220008000800 */
[----:B------:R-:W3:Y:S01]  /*5f90*/  @!UP0 LDCU UR10, c[0x0][0xb20] ;  /* 0x00016400ff0a87ac */ /* 0x000ee20008000800 */
[----:B--2---:R-:W-:Y:S02]  /*5fa0*/  UIMAD.WIDE.U32 UR8, UR38, UR12, URZ ;  /* 0x0000000c260872a5 */ /* 0x004fe4000f8e00ff */
[----:B------:R-:W-:Y:S02]  /*5fb0*/  UIMAD.WIDE.U32 UR6, UR37, UR15, URZ ;  /* 0x0000000f250672a5 */ /* 0x000fe4000f8e00ff */
[----:B------:R-:W-:Y:S03]  /*5fc0*/  @!UP0 UISETP.NE.AND UP1, UPT, UR14, 0x1, UPT ;  /* 0x000000010e00888c */ /* 0x000fe6000bf25270 */
[----:B------:R-:W-:Y:S01]  /*5fd0*/  @!UP0 UMOV UR4, UR9 ;  /* 0x0000000900048c82 */ /* 0x000fe20008000000 */
[----:B----4-:R-:W-:Y:S02]  /*5fe0*/  @!UP0 UISETP.NE.AND UP2, UPT, UR5, 0x1, UPT ;  /* 0x000000010500888c */ /* 0x010fe4000bf45270 */
[----:B------:R-:W-:Y:S01]  /*5ff0*/  @!UP0 USHF.R.U32.HI UR4, URZ, UR13, UR4 ;  /* 0x0000000dff048299 */ /* 0x000fe20008011604 */
[----:B------:R-:W-:Y:S02]  /*6000*/  @!UP0 UMOV UR6, UR7 ;  /* 0x0000000700068c82 */ /* 0x000fe40008000000 */
[----:B---3--:R-:W-:Y:S02]  /*6010*/  @!UP0 USHF.R.U32.HI UR6, URZ, UR10, UR6 ;  /* 0x0000000aff068299 */ /* 0x008fe40008011606 */
[----:B------:R-:W-:Y:S02]  /*6020*/  @!UP0 USEL UR7, UR38, UR4, !UP2 ;  /* 0x0000000426078287 */ /* 0x000fe4000d000000 */
[----:B------:R-:W-:Y:S04]  /*6030*/  @!UP0 USEL UR6, UR37, UR6, !UP1 ;  /* 0x0000000625068287 */ /* 0x000fe8000c800000 */
[----:B------:R-:W-:Y:S02]  /*6040*/  @!UP0 UIADD3 UR4, UPT, UPT, -UR7, UR6, URZ ;  /* 0x0000000607048290 */ /* 0x000fe4000fffe1ff */
[----:B------:R-:W-:Y:S02]  /*6050*/  @!UP0 UIADD3 UR6, UPT, UPT, UR7, -UR6, URZ ;  /* 0x8000000607068290 */ /* 0x000fe4000fffe0ff */
[----:B------:R-:W-:Y:S02]  /*6060*/  @!UP0 UIMAD UR38, UR4, UR5, UR38 ;  /* 0x00000005042682a4 */ /* 0x000fe4000f8e0226 */
[----:B------:R-:W-:Y:S01]  /*6070*/  @!UP0 UIMAD UR37, UR6, UR14, UR37 ;  /* 0x0000000e062582a4 */ /* 0x000fe2000f8e0225 */
[----:B------:R-:W-:Y:S11]  /*6080*/  @!P0 BRA `(.L_x_97) ;  /* 0x00000000007c8947 */ /* 0x000ff60003800000 */
[----:B------:R-:W2:Y:S01]  /*6090*/  LDCU.64 UR8, c[0x4][0x80] ;  /* 0x01001000ff0877ac */ /* 0x000ea20008000a00 */
[----:B------:R-:W-:Y:S01]  /*60a0*/  MOV R2, 0x0 ;  /* 0x0000000000027802 */ /* 0x000fe20000000f00 */
[----:B------:R-:W-:Y:S02]  /*60b0*/  HFMA2 R12, -RZ, RZ, 0, 5.9604644775390625e-08 ;  /* 0x00000001ff0c7431 */ /* 0x000fe400000001ff */
[----:B------:R-:W-:Y:S01]  /*60c0*/  IMAD.MOV.U32 R8, RZ, RZ, 0x70 ;  /* 0x00000070ff087424 */ /* 0x000fe200078e00ff */
[----:B------:R3:W4:Y:S01]  /*60d0*/  LDC.64 R14, c[0x4][R2] ;  /* 0x01000000020e7b82 */ /* 0x0007220000000a00 */
[----:B------:R-:W1:Y:S01]  /*60e0*/  LDCU.64 UR6, c[0x4][0x88] ;  /* 0x01001100ff0677ac */ /* 0x000e620008000a00 */
[----:B------:R-:W-:Y:S01]  /*60f0*/  IMAD.MOV.U32 R13, RZ, RZ, RZ ;  /* 0x000000ffff0d7224 */ /* 0x000fe200078e00ff */
[----:B------:R-:W1:Y:S01]  /*6100*/  LDCU.64 UR4, c[0x4][0x8] ;  /* 0x01000100ff0477ac */ /* 0x000e620008000a00 */
[----:B--2---:R-:W-:Y:S01]  /*6110*/  MOV R5, UR9 ;  /* 0x0000000900057c02 */ /* 0x004fe20008000f00 */
[----:B------:R-:W-:Y:S01]  /*6120*/  IMAD.U32 R4, RZ, RZ, UR8 ;  /* 0x00000008ff047e24 */ /* 0x000fe2000f8e00ff */
[----:B-1----:R-:W-:Y:S01]  /*6130*/  MOV R7, UR7 ;  /* 0x0000000700077c02 */ /* 0x002fe20008000f00 */
[----:B------:R-:W-:Y:S01]  /*6140*/  IMAD.U32 R6, RZ, RZ, UR6 ;  /* 0x00000006ff067e24 */ /* 0x000fe2000f8e00ff */
[----:B------:R-:W-:Y:S01]  /*6150*/  MOV R11, UR5 ;  /* 0x00000005000b7c02 */ /* 0x000fe20008000f00 */
[----:B------:R-:W-:Y:S02]  /*6160*/  IMAD.U32 R10, RZ, RZ, UR4 ;  /* 0x00000004ff0a7e24 */ /* 0x000fe4000f8e00ff */
[----:B------:R-:W-:Y:S07]  /*6170*/  LEPC R20, `(.L_x_98) ;  /* 0x000000001014794e */ /* 0x000fee0000000000 */
[----:B---345:R-:W-:Y:S05]  /*6180*/  CALL.ABS.NOINC R14 ;  /* 0x000000000e007343 */ /* 0x038fea0003c00000 */
.L_x_98:
[----:B------:R-:W1:Y:S01]  /*6190*/  LDCU.64 UR8, c[0x4][0x80] ;  /* 0x01001000ff0877ac */ /* 0x000e620008000a00 */
[----:B------:R-:W2:Y:S01]  /*61a0*/  LDC.64 R2, c[0x4][R2] ;  /* 0x0100000002027b82 */ /* 0x000ea20000000a00 */
[----:B------:R-:W-:Y:S02]  /*61b0*/  HFMA2 R12, -RZ, RZ, 0, 5.9604644775390625e-08 ;  /* 0x00000001ff0c7431 */ /* 0x000fe400000001ff */
[----:B------:R-:W-:Y:S02]  /*61c0*/  IMAD.MOV.U32 R8, RZ, RZ, 0x70 ;  /* 0x00000070ff087424 */ /* 0x000fe400078e00ff */
[----:B------:R-:W-:Y:S01]  /*61d0*/  IMAD.MOV.U32 R13, RZ, RZ, RZ ;  /* 0x000000ffff0d7224 */ /* 0x000fe200078e00ff */
[----:B------:R-:W3:Y:S01]  /*61e0*/  LDCU.64 UR6, c[0x4][0x88] ;  /* 0x01001100ff0677ac */ /* 0x000ee20008000a00 */
[----:B------:R-:W4:Y:S01]  /*61f0*/  LDCU.64 UR4, c[0x4][0x8] ;  /* 0x01000100ff0477ac */ /* 0x000f220008000a00 */
[----:B-1----:R-:W-:Y:S02]  /*6200*/  MOV R4, UR8 ;  /* 0x0000000800047c02 */ /* 0x002fe40008000f00 */
[----:B------:R-:W-:Y:S02]  /*6210*/  MOV R5, UR9 ;  /* 0x0000000900057c02 */ /* 0x000fe40008000f00 */
[----:B---3--:R-:W-:Y:S01]  /*6220*/  MOV R7, UR7 ;  /* 0x0000000700077c02 */ /* 0x008fe20008000f00 */
[----:B------:R-:W-:Y:S01]  /*6230*/  IMAD.U32 R6, RZ, RZ, UR6 ;  /* 0x00000006ff067e24 */ /* 0x000fe2000f8e00ff */
[----:B----4-:R-:W-:Y:S01]  /*6240*/  MOV R11, UR5 ;  /* 0x00000005000b7c02 */ /* 0x010fe20008000f00 */
[----:B------:R-:W-:Y:S02]  /*6250*/  IMAD.U32 R10, RZ, RZ, UR4 ;  /* 0x00000004ff0a7e24 */ /* 0x000fe4000f8e00ff */
[----:B------:R-:W-:Y:S07]  /*6260*/  LEPC R20, `(.L_x_97) ;  /* 0x000000001014794e */ /* 0x000fee0000000000 */
[----:B--2---:R-:W-:Y:S05]  /*6270*/  CALL.ABS.NOINC R2 ;  /* 0x0000000002007343 */ /* 0x004fea0003c00000 */
.L_x_97:
[----:B------:R-:W-:Y:S05]  /*6280*/  BSYNC.RECONVERGENT B6 ;  /* 0x0000000000067941 */ /* 0x000fea0003800200 */
.L_x_96:
[----:B------:R-:W-:Y:S02]  /*6290*/  ISETP.NE.U32.AND P0, PT, RZ, UR54, PT ;  /* 0x00000036ff007c0c */ /* 0x000fe4000bf05070 */
[C---:B------:R-:W-:Y:S02]  /*62a0*/  ISETP.NE.U32.AND P1, PT, R46.reuse, RZ, PT ;  /* 0x000000ff2e00720c */ /* 0x040fe40003f25070 */
[----:B------:R-:W-:Y:S02]  /*62b0*/  ISETP.NE.U32.AND P4, PT, R46, RZ, PT ;  /* 0x000000ff2e00720c */ /* 0x000fe40003f85070 */
[----:B------:R-:W-:Y:S02]  /*62c0*/  ISETP.NE.AND.EX P0, PT, RZ, UR55, PT, P0 ;  /* 0x00000037ff007c0c */ /* 0x000fe4000bf05300 */
[C---:B------:R-:W-:Y:S02]  /*62d0*/  ISETP.NE.AND.EX P1, PT, R47.reuse, RZ, PT, P1 ;  /* 0x000000ff2f00720c */ /* 0x040fe40003f25310 */
[----:B------:R-:W-:Y:S02]  /*62e0*/  ISETP.NE.AND.EX P4, PT, R47, RZ, P0, P4 ;  /* 0x000000ff2f00720c */ /* 0x000fe40000785340 */
[----:B------:R-:W-:Y:S02]  /*62f0*/  ISETP.NE.U32.AND P5, PT, R42, RZ, PT ;  /* 0x000000ff2a00720c */ /* 0x000fe40003fa5070 */
[----:B------:R-:W-:Y:S02]  /*6300*/  ISETP.NE.U32.AND P3, PT, RZ, UR54, PT ;  /* 0x00000036ff007c0c */ /* 0x000fe4000bf65070 */
[----:B------:R-:W-:Y:S02]  /*6310*/  PLOP3.LUT P2, PT, PT, PT, PT, 0x8, 0x80 ;  /* 0x000000000080781c */ /* 0x000fe40003f4e170 */
[----:B------:R-:W-:Y:S02]  /*6320*/  ISETP.NE.AND.EX P5, PT, R43, RZ, PT, P5 ;  /* 0x000000ff2b00720c */ /* 0x000fe40003fa5350 */
[----:B------:R-:W-:Y:S03]  /*6330*/  ISETP.NE.AND.EX P3, PT, RZ, UR55, PT, P3 ;  /* 0x00000037ff007c0c */ /* 0x000fe6000bf65330 */
[----:B------:R-:W-:Y:S01]  /*6340*/  @!P4 PLOP3.LUT P2, PT, P1, PT, PT, 0x80, 0x8 ;  /* 0x000000000008c81c */ /* 0x000fe20000f4f070 */
[----:B------:R-:W-:Y:S01]  /*6350*/  @!UPT UIADD3 URZ, UPT, UPT, URZ, URZ, URZ ;  /* 0x000000fffffff290 */ /* 0x000fe2000fffe0ff */
[----:B------:R-:W-:Y:S11]  /*6360*/  @!P1 BRA `(.L_x_99) ;  /* 0x0000000000309947 */ /* 0x000ff60003800000 */
        /* <DEDUP_REMOVED lines=12> */
.L_x_99:
[----:B------:R-:W-:Y:S05]  /*6430*/  @!P5 BRA `(.L_x_100) ;  /* 0x000000000024d947 */ /* 0x000fea0003800000 */
[----:B------:R-:W-:Y:S01]  /*6440*/  ISETP.NE.U32.AND P0, PT, R40, RZ, PT ;  /* 0x000000ff2800720c */ /* 0x000fe20003f05070 */
[----:B------:R-:W2:Y:S03]  /*6450*/  LDCU.64 UR4, c[0x0][0x358] ;  /* 0x00006b00ff0477ac */ /* 0x000ea60008000a00 */
[----:B------:R-:W-:Y:S11]  /*6460*/  ISETP.NE.AND.EX P0, PT, R41, RZ, PT, P0 ;  /* 0x000000ff2900720c */ /* 0x000ff60003f05300 */
[----:B------:R-:W-:Y:S02]  /*6470*/  @!UPT UIADD3 URZ, UPT, UPT, URZ, URZ, URZ ;  /* 0x000000fffffff290 */ /* 0x000fe4000fffe0ff */
[----:B------:R-:W4:Y:S01]  /*6480*/  @P0 LDC.64 R2, c[0x0][0x8a8] ;  /* 0x00022a00ff020b82 */ /* 0x000f220000000a00 */
[----:B-1----:R-:W-:Y:S04]  /*6490*/  @P0 IMAD R0, R42, UR36, RZ ;  /* 0x000000242a000c24 */ /* 0x002fe8000f8e02ff */
[----:B----4-:R-:W-:Y:S05]  /*64a0*/  @P0 IMAD.WIDE R2, R0, 0x4, R2 ;  /* 0x0000000400020825 */ /* 0x010fea00078e0202 */
[----:B--2--5:R2:W5:Y:S02]  /*64b0*/  @P0 LDG.E R24, desc[UR4][R2.64] ;  /* 0x0000000402180981 */ /* 0x024564000c1e1900 */
[----:B--2---:R-:W4:Y:S02]  /*64c0*/  @!P0 LDC R24, c[0x0][0x8a0] ;  /* 0x00022800ff188b82 */ /* 0x004f240000000800 */
.L_x_100:
[----:B---3-5:R-:W-:Y:S01]  /*64d0*/  FSETP.NEU.AND P0, PT, R27, RZ, PT ;  /* 0x000000ff1b00720b */ /* 0x028fe20003f0d000 */
[----:B------:R-:W-:Y:S01]  /*64e0*/  IMAD.SHL.U32 R64, R48, 0x2, RZ ;  /* 0x0000000230407824 */ /* 0x000fe200078e00ff */
[----:B------:R-:W-:Y:S01]  /*64f0*/  SEL R4, RZ, 0xffffffff, P3 ;  /* 0xffffffffff047807 */ /* 0x000fe20001800000 */
[----:B------:R-:W-:Y:S01]  /*6500*/  BSSY B1, `(.L_x_101) ;  /* 0x0000035000017945 */ /* 0x000fe20003800000 */
[----:B------:R-:W-:Y:S01]  /*6510*/  @!P4 LOP3.LUT P3, RZ, R49, 0xff, RZ, 0xc0, !PT ;  /* 0x000000ff31ffc812 */ /* 0x000fe2000786c0ff */
[----:B------:R-:W-:Y:S01]  /*6520*/  VIADD R62, R64, UR44 ;  /* 0x0000002c403e7c36 */ /* 0x000fe20008000000 */
[----:B-1----:R-:W-:Y:S01]  /*6530*/  @!P4 SEL R0, RZ, 0xffffffff, P0 ;  /* 0xffffffffff00c807 */ /* 0x002fe20000000000 */
[----:B------:R-:W-:Y:S01]  /*6540*/  IMAD.MOV.U32 R65, RZ, RZ, 0x1 ;  /* 0x00000001ff417424 */ /* 0x000fe200078e00ff */
[----:B------:R-:W-:Y:S01]  /*6550*/  LOP3.LUT R57, R57, 0x1, RZ, 0x3c, !PT ;  /* 0x0000000139397812 */ /* 0x000fe200078e3cff */
[----:B------:R-:W-:Y:S01]  /*6560*/  IMAD.MOV.U32 R63, RZ, RZ, RZ ;  /* 0x000000ffff3f7224 */ /* 0x000fe200078e00ff */
[----:B------:R-:W-:Y:S02]  /*6570*/  @P2 SEL R0, R4, R0, !P3 ;  /* 0x0000000004002207 */ /* 0x000fe40005800000 */
[----:B------:R-:W-:Y:S02]  /*6580*/  CS2R R38, SRZ ;  /* 0x0000000000267805 */ /* 0x000fe4000001ff00 */
[----:B------:R-:W-:Y:S02]  /*6590*/  LEA R26, R22, UR44, 0x3 ;  /* 0x0000002c161a7c11 */ /* 0x000fe4000f8e18ff */
[----:B------:R-:W-:Y:S02]  /*65a0*/  CS2R R36, SRZ ;  /* 0x0000000000247805 */ /* 0x000fe4000001ff00 */
[----:B------:R-:W-:Y:S02]  /*65b0*/  @!P4 LOP3.LUT R0, R0, 0x1, RZ, 0xc0, !PT ;  /* 0x000000010000c812 */ /* 0x000fe400078ec0ff */
[----:B------:R-:W-:Y:S02]  /*65c0*/  CS2R R30, SRZ ;  /* 0x00000000001e7805 */ /* 0x000fe4000001ff00 */
[----:B------:R-:W-:Y:S02]  /*65d0*/  SHF.L.U32 R2, R56, 0x1f, RZ ;  /* 0x0000001f38027819 */ /* 0x000fe400000006ff */
[----:B------:R-:W-:Y:S02]  /*65e0*/  CS2R R28, SRZ ;  /* 0x00000000001c7805 */ /* 0x000fe4000001ff00 */
[----:B------:R-:W-:Y:S01]  /*65f0*/  ISETP.NE.U32.OR P5, PT, R0, 0x1, P4 ;  /* 0x000000010000780c */ /* 0x000fe200027a5470 */
[----:B------:R-:W-:Y:S01]  /*6600*/  IMAD.IADD R61, R58, 0x1, R62 ;  /* 0x000000013a3d7824 */ /* 0x000fe200078e023e */
[----:B------:R-:W-:Y:S02]  /*6610*/  LEA.HI R25, R22, R22, RZ, 0x1 ;  /* 0x0000001616197211 */ /* 0x000fe400078f08ff */
[----:B------:R-:W-:Y:S02]  /*6620*/  LOP3.LUT P4, R53, R49, 0xff, RZ, 0xc0, !PT ;  /* 0x000000ff31357812 */ /* 0x000fe4000788c0ff */
[----:B------:R-:W-:Y:S02]  /*6630*/  SEL R3, RZ, 0xffffffff, P0 ;  /* 0xffffffffff037807 */ /* 0x000fe40000000000 */
[----:B------:R-:W-:Y:S02]  /*6640*/  P2R R60, PR, RZ, 0x20 ;  /* 0x00000020ff3c7803 */ /* 0x000fe40000000000 */
[----:B------:R-:W-:Y:S03]  /*6650*/  @P1 SEL R3, R4, R3, !P4 ;  /* 0x0000000304031207 */ /* 0x000fe60006000000 */
[----:B------:R-:W-:Y:S02]  /*6660*/  @P5 SHF.L.U32 R0, R57, 0x1f, RZ ;  /* 0x0000001f39005819 */ /* 0x000fe400000006ff */
[----:B------:R-:W-:Y:S02]  /*6670*/  LOP3.LUT R3, R3, 0x1, RZ, 0xc0, !PT ;  /* 0x0000000103037812 */ /* 0x000fe400078ec0ff */
[----:B------:R1:W2:Y:S02]  /*6680*/  @P5 SYNCS.PHASECHK.TRANS64.TRYWAIT P3, [UR44+0x40], R0 ;  /* 0x00004000ff0055a7 */ /* 0x0002a4000806112c */
[----:B------:R-:W-:Y:S04]  /*6690*/  ISETP.NE.U32.AND P0, PT, R3, 0x1, PT ;  /* 0x000000010300780c */ /* 0x000fe80003f05070 */
[----:B------:R-:W-:Y:S01]  /*66a0*/  P2R R66, PR, RZ, 0x1 ;  /* 0x00000001ff427803 */ /* 0x000fe20000000000 */
[----:B------:R3:W3:Y:S01]  /*66b0*/  SYNCS.PHASECHK.TRANS64.TRYWAIT P2, [R26+URZ+0xb0], R2 ;  /* 0x0000b0021a0075a7 */ /* 0x0006e200080411ff */
[C---:B-1----:R-:W-:Y:S01]  /*66c0*/  IMAD.SHL.U32 R0, R25.reuse, 0x40, RZ ;  /* 0x0000004019007824 */ /* 0x042fe200078e00ff */
[----:B------:R-:W-:Y:S04]  /*66d0*/  LOP3.LUT R25, R25, 0xffe, RZ, 0xc0, !PT ;  /* 0x00000ffe19197812 */ /* 0x000fe800078ec0ff */
[----:B------:R-:W-:Y:S01]  /*66e0*/  LOP3.LUT R0, R0, 0xffffff80, RZ, 0xc0, !PT ;  /* 0xffffff8000007812 */ /* 0x000fe200078ec0ff */
[----:B------:R-:W-:Y:S04]  /*66f0*/  IMAD.IADD R25, R22, 0x1, -R25 ;  /* 0x0000000116197824 */ /* 0x000fe800078e0a19 */
[----:B------:R-:W-:Y:S04]  /*6700*/  IMAD.IADD R0, R23, 0x1, R0 ;  /* 0x0000000117007824 */ /* 0x000fe800078e0200 */
[----:B------:R-:W-:Y:S01]  /*6710*/  IMAD R25, R25, 0x100000, R0 ;  /* 0x0010000019197824 */ /* 0x000fe200078e0200 */
[----:B--2---:R-:W-:Y:S01]  /*6720*/  @P5 SEL R65, RZ, 0x1, !P3 ;  /* 0x00000001ff415807 */ /* 0x004fe20005800000 */
[----:B------:R-:W-:Y:S06]  /*6730*/  @!P5 BRA `(.L_x_102) ;  /* 0x000000000044d947 */ /* 0x000fec0003800000 */
[----:B------:R-:W-:Y:S01]  /*6740*/  IMAD.MOV.U32 R38, RZ, RZ, RZ ;  /* 0x000000ffff267224 */ /* 0x000fe200078e00ff */
[----:B------:R-:W-:Y:S01]  /*6750*/  ISETP.NE.AND P0, PT, R65, RZ, PT ;  /* 0x000000ff4100720c */ /* 0x000fe20003f05270 */
[----:B------:R-:W-:Y:S01]  /*6760*/  BSSY B0, `(.L_x_103) ;  /* 0x0000008000007945 */ /* 0x000fe20003800000 */
[----:B------:R-:W-:Y:S02]  /*6770*/  CS2R R30, SRZ ;  /* 0x00000000001e7805 */ /* 0x000fe4000001ff00 */
[----:B------:R-:W-:Y:S02]  /*6780*/  CS2R R28, SRZ ;  /* 0x00000000001c7805 */ /* 0x000fe4000001ff00 */
[----:B------:R-:W-:Y:S07]  /*6790*/  CS2R R36, SRZ ;  /* 0x0000000000247805 */ /* 0x000fee000001ff00 */
[----:B------:R-:W-:Y:S05]  /*67a0*/  @P0 BRA `(.L_x_104) ;  /* 0x00000000000c0947 */ /* 0x000fea0003800000 */
[----:B------:R-:W-:Y:S04]  /*67b0*/  SHF.L.U32 R3, R57, 0x1f, RZ ;  /* 0x0000001f39037819 */ /* 0x000fe800000006ff */
[----:B------:R-:W1:Y:S02]  /*67c0*/  SYNCS.PHASECHK.TRANS64.TRYWAIT P0, [UR44+0x40], R3 ;  /* 0x00004003ff0075a7 */ /* 0x000e64000800112c */
[----:B-1----:R-:W-:Y:S05]  /*67d0*/  @!P0 BRA `(.L_x_105) ;  /* 0x0000002c00b48947 */ /* 0x002fea0003800000 */
.L_x_104:
[----:B------:R-:W-:Y:S05]  /*67e0*/  BSYNC B0 ;  /* 0x0000000000007941 */ /* 0x000fea0003800000 */
.L_x_103:
[----:B------:R-:W-:Y:S01]  /*67f0*/  ISETP.NE.AND P0, PT, R66, RZ, PT ;  /* 0x000000ff4200720c */ /* 0x000fe20003f05270 */
[----:B------:R-:W-:Y:S11]  /*6800*/  HFMA2 R63, -RZ, RZ, 0, 5.9604644775390625e-08 ;  /* 0x00000001ff3f7431 */ /* 0x000ff600000001ff */
[----:B------:R-:W-:Y:S01]  /*6810*/  @!UPT UIADD3 URZ, UPT, UPT, URZ, URZ, URZ ;  /* 0x000000fffffff290 */ /* 0x000fe2000fffe0ff */
[----:B------:R-:W-:Y:S05]  /*6820*/  @P0 WARPSYNC.ALL ;  /* 0x0000000000000948 */ /* 0x000fea0003800000 */
[----:B------:R2:W1:Y:S04]  /*6830*/  @P0 LDSM.16.M88.4 R28, [R64+UR44+0x200] ;  /* 0x0002002c401c083b */ /* 0x0004680008000200 */
[----:B------:R2:W1:Y:S02]  /*6840*/  @P0 LDSM.16.M88.4 R36, [R61+0x200] ;  /* 0x000200003d24083b */ /* 0x0004640000000200 */
.L_x_102:
[----:B------:R-:W-:Y:S05]  /*6850*/  BSYNC B1 ;  /* 0x0000000000017941 */ /* 0x000fea0003800000 */
.L_x_101:
[----:B-1----:R-:W-:Y:S04]  /*6860*/  SHF.R.U32.HI R0, RZ, 0x15, R25 ;  /* 0x00000015ff007819 */ /* 0x002fe80000011619 */
[----:B------:R-:W-:Y:S01]  /*6870*/  LOP3.LUT P0, RZ, R0, 0x3, R50, 0x48, !PT ;  /* 0x0000000300ff7812 */ /* 0x000fe20007804832 */
[----:B------:R-:W-:Y:S01]  /*6880*/  @!UPT UIADD3 URZ, UPT, UPT, URZ, URZ, URZ ;  /* 0x000000fffffff290 */ /* 0x000fe2000fffe0ff */
[----:B---3--:R-:W-:Y:S11]  /*6890*/  @P2 BRA `(.L_x_106) ;  /* 0x0000000000082947 */ /* 0x008ff60003800000 */
[----:B------:R-:W1:Y:S02]  /*68a0*/  SYNCS.PHASECHK.TRANS64.TRYWAIT P1, [R26+URZ+0xb0], R2 ;  /* 0x0000b0021a0075a7 */ /* 0x000e6400080211ff */
[----:B-1----:R-:W-:Y:S05]  /*68b0*/  @!P1 BRA `(.L_x_107) ;  /* 0x0000002c00949947 */ /* 0x002fea0003800000 */
.L_x_106:
[----:B------:R-:W-:Y:S05]  /*68c0*/  @!P0 BRA `(.L_x_108) ;  /* 0x0000000000408947 */ /* 0x000fea0003800000 */
[----:B------:R-:W3:Y:S01]  /*68d0*/  LDCU.64 UR8, c[0x4][0x70] ;  /* 0x01000e00ff0877ac */ /* 0x000ee20008000a00 */
[----:B------:R-:W-:Y:S01]  /*68e0*/  MOV R3, 0x0 ;  /* 0x0000000000037802 */ /* 0x000fe20000000f00 */
[----:B------:R-:W-:Y:S02]  /*68f0*/  HFMA2 R12, -RZ, RZ, 0, 5.9604644775390625e-08 ;  /* 0x00000001ff0c7431 */ /* 0x000fe400000001ff */
[----:B------:R-:W-:Y:S02]  /*6900*/  IMAD.MOV.U32 R8, RZ, RZ, 0x192 ;  /* 0x00000192ff087424 */ /* 0x000fe400078e00ff */
[----:B------:R-:W-:Y:S01]  /*6910*/  IMAD.MOV.U32 R13, RZ, RZ, RZ ;  /* 0x000000ffff0d7224 */ /* 0x000fe200078e00ff */
[----:B------:R-:W5:Y:S01]  /*6920*/  LDCU.64 UR6, c[0x4][0x78] ;  /* 0x01000f00ff0677ac */ /* 0x000f620008000a00 */
[----:B-1----:R-:W1:Y:S01]  /*6930*/  LDC.64 R2, c[0x4][R3] ;  /* 0x0100000003027b82 */ /* 0x002e620000000a00 */
[----:B------:R-:W2:Y:S01]  /*6940*/  LDCU.64 UR4, c[0x4][0x10] ;  /* 0x01000200ff0477ac */ /* 0x000ea20008000a00 */
[----:B---3--:R-:W-:Y:S01]  /*6950*/  MOV R5, UR9 ;  /* 0x0000000900057c02 */ /* 0x008fe20008000f00 */
[----:B------:R-:W-:Y:S01]  /*6960*/  IMAD.U32 R4, RZ, RZ, UR8 ;  /* 0x00000008ff047e24 */ /* 0x000fe2000f8e00ff */
[----:B-----5:R-:W-:Y:S01]  /*6970*/  MOV R7, UR7 ;  /* 0x0000000700077c02 */ /* 0x020fe20008000f00 */
[----:B------:R-:W-:Y:S01]  /*6980*/  IMAD.U32 R6, RZ, RZ, UR6 ;  /* 0x00000006ff067e24 */ /* 0x000fe2000f8e00ff */
[----:B--2---:R-:W-:Y:S01]  /*6990*/  MOV R11, UR5 ;  /* 0x00000005000b7c02 */ /* 0x004fe20008000f00 */
[----:B------:R-:W-:Y:S02]  /*69a0*/  IMAD.U32 R10, RZ, RZ, UR4 ;  /* 0x00000004ff0a7e24 */ /* 0x000fe4000f8e00ff */
[----:B------:R-:W-:Y:S07]  /*69b0*/  LEPC R20, `(.L_x_108) ;  /* 0x000000001014794e */ /* 0x000fee0000000000 */
[----:B-1--4-:R-:W-:Y:S05]  /*69c0*/  CALL.ABS.NOINC R2 ;  /* 0x0000000002007343 */ /* 0x012fea0003c00000 */
.L_x_108:
[----:B------:R-:W-:Y:S05]  /*69d0*/  WARPSYNC.ALL ;  /* 0x0000000000007948 */ /* 0x000fea0003800000 */
[----:B------:R-:W-:Y:S01]  /*69e0*/  R2UR UR4, R25 ;  /* 0x00000000190472ca */ /* 0x000fe200000e0000 */
[--C-:B------:R-:W-:Y:S01]  /*69f0*/  HADD2.F32 R3, -RZ, R28.reuse.H0_H0 ;  /* 0x2000001cff037230 */ /* 0x100fe20000004100 */
[----:B------:R-:W-:Y:S01]  /*6a00*/  ISETP.NE.AND P0, PT, R59, RZ, PT ;  /* 0x000000ff3b00720c */ /* 0x000fe20003f05270 */
[--C-:B------:R-:W-:Y:S01]  /*6a10*/  HADD2.F32 R20, -RZ, R29.reuse.H0_H0 ;  /* 0x2000001dff147230 */ /* 0x100fe20000004100 */
[----:B------:R-:W-:Y:S01]  /*6a20*/  BSSY.RECONVERGENT B0, `(.L_x_109) ;  /* 0x000004c000007945 */ /* 0x000fe20003800200 */
[----:B------:R-:W-:Y:S08]  /*6a30*/  HADD2.F32 R21, -RZ, R29.H1_H1 ;  /* 0x3000001dff157230 */ /* 0x000ff00000004100 */
[----:B------:R-:W4:Y:S02]  /*6a40*/  LDTM.16dp256bit.x4 R4, tmem[UR4] ;  /* 0x00000004000479ee */ /* 0x000f240008120000 */
[C---:B----4-:R-:W-:Y:S01]  /*6a50*/  FMUL R0, R24.reuse, R4 ;  /* 0x0000000418007220 */ /* 0x050fe20000400000 */
[----:B------:R-:W-:Y:S02]  /*6a60*/  HADD2.F32 R4, -RZ, R28.H1_H1 ;  /* 0x3000001cff047230 */ /* 0x000fe40000004100 */
[C---:B-1----:R-:W-:Y:S01]  /*6a70*/  FMUL R2, R24.reuse, R5 ;  /* 0x0000000518027220 */ /* 0x042fe20000400000 */
[C---:B------:R-:W-:Y:S01]  /*6a80*/  FMUL R7, R24.reuse, R7 ;  /* 0x0000000718077220 */ /* 0x040fe20000400000 */
[C---:B------:R-:W-:Y:S01]  /*6a90*/  FFMA R0, R27.reuse, R3, R0 ;  /* 0x000000031b007223 */ /* 0x040fe20000000000 */
[C---:B------:R-:W-:Y:S01]  /*6aa0*/  FMUL R3, R24.reuse, R6 ;  /* 0x0000000618037220 */ /* 0x040fe20000400000 */
[C---:B------:R-:W-:Y:S01]  /*6ab0*/  FFMA R2, R27.reuse, R4, R2 ;  /* 0x000000041b027223 */ /* 0x040fe20000000002 */
[C---:B------:R-:W-:Y:S01]  /*6ac0*/  FMUL R4, R24.reuse, R8 ;  /* 0x0000000818047220 */ /* 0x040fe20000400000 */
[C---:B------:R-:W-:Y:S01]  /*6ad0*/  FMUL R8, R24.reuse, R12 ;  /* 0x0000000c18087220 */ /* 0x040fe20000400000 */
[C---:B------:R-:W-:Y:S01]  /*6ae0*/  FFMA R3, R27.reuse, R20, R3 ;  /* 0x000000141b037223 */ /* 0x040fe20000000003 */
[----:B------:R-:W-:Y:S01]  /*6af0*/  FMUL R12, R24, R16 ;  /* 0x00000010180c7220 */ /* 0x000fe20000400000 */
[--C-:B------:R-:W-:Y:S01]  /*6b00*/  HADD2.F32 R16, -RZ, R30.reuse.H0_H0 ;  /* 0x2000001eff107230 */ /* 0x100fe20000004100 */
[----:B------:R-:W-:Y:S01]  /*6b10*/  F2FP.F16.F32.PACK_AB R32, R2, R0 ;  /* 0x000000000220723e */ /* 0x000fe200000000ff */
[----:B------:R-:W-:Y:S02]  /*6b20*/  HADD2.F32 R0, -RZ, R30.H1_H1 ;  /* 0x3000001eff007230 */ /* 0x000fe40000004100 */
[C---:B------:R-:W-:Y:S01]  /*6b30*/  FFMA R7, R27.reuse, R21, R7 ;  /* 0x000000151b077223 */ /* 0x040fe20000000007 */
[C---:B------:R-:W-:Y:S01]  /*6b40*/  FMUL R5, R24.reuse, R9 ;  /* 0x0000000918057220 */ /* 0x040fe20000400000 */
[--C-:B------:R-:W-:Y:S02]  /*6b50*/  HADD2.F32 R2, -RZ, R31.reuse.H0_H0 ;  /* 0x2000001fff027230 */ /* 0x100fe40000004100 */
[C---:B------:R-:W-:Y:S01]  /*6b60*/  FFMA R4, R27.reuse, R16, R4 ;  /* 0x000000101b047223 */ /* 0x040fe20000000004 */
[C---:B------:R-:W-:Y:S01]  /*6b70*/  FMUL R6, R24.reuse, R10 ;  /* 0x0000000a18067220 */ /* 0x040fe20000400000 */
[C---:B------:R-:W-:Y:S01]  /*6b80*/  FFMA R5, R27.reuse, R0, R5 ;  /* 0x000000001b057223 */ /* 0x040fe20000000005 */
[----:B------:R-:W-:Y:S02]  /*6b90*/  HADD2.F32 R16, -RZ, R31.H1_H1 ;  /* 0x3000001fff107230 */ /* 0x000fe40000004100 */
[C---:B------:R-:W-:Y:S01]  /*6ba0*/  FMUL R11, R24.reuse, R11 ;  /* 0x0000000b180b7220 */ /* 0x040fe20000400000 */
[----:B------:R-:W-:Y:S01]  /*6bb0*/  FFMA R6, R27, R2, R6 ;  /* 0x000000021b067223 */ /* 0x000fe20000000006 */
[--C-:B------:R-:W-:Y:S01]  /*6bc0*/  HADD2.F32 R0, -RZ, R36.reuse.H0_H0 ;  /* 0x20000024ff007230 */ /* 0x100fe20000004100 */
[----:B------:R-:W-:Y:S01]  /*6bd0*/  F2FP.F16.F32.PACK_AB R33, R7, R3 ;  /* 0x000000030721723e */ /* 0x000fe200000000ff */
[----:B------:R-:W-:Y:S02]  /*6be0*/  HADD2.F32 R2, -RZ, R36.H1_H1 ;  /* 0x30000024ff027230 */ /* 0x000fe40000004100 */
[C---:B------:R-:W-:Y:S01]  /*6bf0*/  FMUL R9, R24.reuse, R13 ;  /* 0x0000000d18097220 */ /* 0x040fe20000400000 */
[--C-:B------:R-:W-:Y:S02]  /*6c00*/  HADD2.F32 R3, -RZ, R37.reuse.H0_H0 ;  /* 0x20000025ff037230 */ /* 0x100fe40000004100 */
[C---:B------:R-:W-:Y:S01]  /*6c10*/  FMUL R10, R24.reuse, R14 ;  /* 0x0000000e180a7220 */ /* 0x040fe20000400000 */
[C---:B------:R-:W-:Y:S01]  /*6c20*/  FFMA R11, R27.reuse, R16, R11 ;  /* 0x000000101b0b7223 */ /* 0x040fe2000000000b */
[C---:B------:R-:W-:Y:S01]  /*6c30*/  FFMA R8, R27.reuse, R0, R8 ;  /* 0x000000001b087223 */ /* 0x040fe20000000008 */
[C---:B------:R-:W-:Y:S01]  /*6c40*/  FFMA R9, R27.reuse, R2, R9 ;  /* 0x000000021b097223 */ /* 0x040fe20000000009 */
[----:B------:R-:W-:Y:S02]  /*6c50*/  HADD2.F32 R0, -RZ, R37.H1_H1 ;  /* 0x30000025ff007230 */ /* 0x000fe40000004100 */
[----:B------:R-:W-:Y:S01]  /*6c60*/  FFMA R10, R27, R3, R10 ;  /* 0x000000031b0a7223 */ /* 0x000fe2000000000a */
[C---:B------:R-:W-:Y:S01]  /*6c70*/  FMUL R15, R24.reuse, R15 ;  /* 0x0000000f180f7220 */ /* 0x040fe20000400000 */
[--C-:B------:R-:W-:Y:S01]  /*6c80*/  HADD2.F32 R2, -RZ, R38.reuse.H0_H0 ;  /* 0x20000026ff027230 */ /* 0x100fe20000004100 */
[----:B------:R-:W-:Y:S01]  /*6c90*/  F2FP.F16.F32.PACK_AB R34, R5, R4 ;  /* 0x000000040522723e */ /* 0x000fe200000000ff */
[----:B------:R-:W-:Y:S02]  /*6ca0*/  HADD2.F32 R3, -RZ, R38.H1_H1 ;  /* 0x30000026ff037230 */ /* 0x000fe40000004100 */
[C---:B------:R-:W-:Y:S01]  /*6cb0*/  FMUL R13, R24.reuse, R17 ;  /* 0x00000011180d7220 */ /* 0x040fe20000400000 */
[--C-:B------:R-:W-:Y:S02]  /*6cc0*/  HADD2.F32 R4, -RZ, R39.reuse.H0_H0 ;  /* 0x20000027ff047230 */ /* 0x100fe40000004100 */
[C---:B------:R-:W-:Y:S01]  /*6cd0*/  FMUL R14, R24.reuse, R18 ;  /* 0x00000012180e7220 */ /* 0x040fe20000400000 */
[----:B------:R-:W-:Y:S02]  /*6ce0*/  HADD2.F32 R5, -RZ, R39.H1_H1 ;  /* 0x30000027ff057230 */ /* 0x000fe40000004100 */
[C---:B------:R-:W-:Y:S01]  /*6cf0*/  FFMA R15, R27.reuse, R0, R15 ;  /* 0x000000001b0f7223 */ /* 0x040fe2000000000f */
[----:B------:R-:W-:Y:S01]  /*6d00*/  FMUL R19, R24, R19 ;  /* 0x0000001318137220 */ /* 0x000fe20000400000 */
[C---:B------:R-:W-:Y:S01]  /*6d10*/  FFMA R12, R27.reuse, R2, R12 ;  /* 0x000000021b0c7223 */ /* 0x040fe2000000000c */
[C---:B------:R-:W-:Y:S01]  /*6d20*/  FFMA R13, R27.reuse, R3, R13 ;  /* 0x000000031b0d7223 */ /* 0x040fe2000000000d */
[C---:B------:R-:W-:Y:S01]  /*6d30*/  FFMA R14, R27.reuse, R4, R14 ;  /* 0x000000041b0e7223 */ /* 0x040fe2000000000e */
[----:B------:R-:W-:Y:S01]  /*6d40*/  FFMA R19, R27, R5, R19 ;  /* 0x000000051b137223 */ /* 0x000fe20000000013 */
[----:B------:R-:W-:Y:S02]  /*6d50*/  F2FP.F16.F32.PACK_AB R35, R11, R6 ;  /* 0x000000060b23723e */ /* 0x000fe400000000ff */
[----:B------:R-:W-:Y:S02]  /*6d60*/  F2FP.F16.F32.PACK_AB R8, R9, R8 ;  /* 0x000000080908723e */ /* 0x000fe400000000ff */
[----:B------:R-:W-:Y:S01]  /*6d70*/  F2FP.F16.F32.PACK_AB R9, R15, R10 ;  /* 0x0000000a0f09723e */ /* 0x000fe200000000ff */
[----:B------:R1:W-:Y:S01]  /*6d80*/  STSM.16.M88.4 [R62+0x200], R32 ;  /* 0x000200203e007844 */ /* 0x0003e20000000200 */
[----:B------:R-:W-:Y:S02]  /*6d90*/  F2FP.F16.F32.PACK_AB R10, R13, R12 ;  /* 0x0000000c0d0a723e */ /* 0x000fe400000000ff */
[----:B------:R-:W-:Y:S05]  /*6da0*/  F2FP.F16.F32.PACK_AB R11, R19, R14 ;  /* 0x0000000e130b723e */ /* 0x000fea00000000ff */
[----:B------:R1:W-:Y:S01]  /*6db0*/  STSM.16.M88.4 [R61+0x200], R8 ;  /* 0x000200083d007844 */ /* 0x0003e20000000200 */
[----:B------:R-:W-:Y:S01]  /*6dc0*/  @!PT LDS RZ, [RZ] ;  /* 0x00000000fffff984 */ /* 0x000fe20000000800 */
[----:B------:R-:W-:Y:S01]  /*6dd0*/  @!PT LDS RZ, [RZ] ;  /* 0x00000000fffff984 */ /* 0x000fe20000000800 */
[----:B------:R-:W-:Y:S01]  /*6de0*/  @!PT LDS RZ, [RZ] ;  /* 0x00000000fffff984 */ /* 0x000fe20000000800 */
[----:B------:R-:W-:Y:S01]  /*6df0*/  @!PT LDS RZ, [RZ] ;  /* 0x00000000fffff984 */ /* 0x000fe20000000800 */
[----:B------:R3:W-:Y:S07]  /*6e00*/  MEMBAR.ALL.CTA ;  /* 0x0000000000007992 */ /* 0x0007ee0000008000 */
[----:B---3--:R-:W3:Y:S02]  /*6e10*/  FENCE.VIEW.ASYNC.S ;  /* 0x00000000000073c6 */ /* 0x008ee40000000000 */
[----:B---3--:R-:W-:Y:S06]  /*6e20*/  BAR.SYNC.DEFER_BLOCKING 0x1, 0x80 ;  /* 0x0042000000007b1d */ /* 0x008fec0000010000 */
[----:B------:R-:W-:Y:S05]  /*6e30*/  @P0 BRA `(.L_x_110) ;  /* 0x0000000000280947 */ /* 0x000fea0003800000 */
[----:B------:R-:W3:Y:S01]  /*6e40*/  LDCU.64 UR6, c[0x0][0x348] ;  /* 0x00006900ff0677ac */ /* 0x000ee20008000a00 */
[----:B------:R-:W-:Y:S01]  /*6e50*/  UIADD3 UR4, UPT, UPT, UR44, 0x200, URZ ;  /* 0x000002002c047890 */ /* 0x000fe2000fffe0ff */
[----:B------:R-:W-:Y:S05]  /*6e60*/  UMOV UR51, UR36 ;  /* 0x0000002400337c82 */ /* 0x000fea0008000000 */
[----:B------:R-:W-:Y:S04]  /*6e70*/  MOV R52, UR4 ;  /* 0x0000000400347c02 */ /* 0x000fe80008000f00 */
[----:B------:R-:W-:Y:S01]  /*6e80*/  R2UR UR48, R52 ;  /* 0x00000000343072ca */ /* 0x000fe200000e0000 */
[----:B---3--:R-:W-:Y:S04]  /*6e90*/  UIADD3 UR4, UP0, UPT, UR6, 0x680, URZ ;  /* 0x0000068006047890 */ /* 0x008fe8000ff1e0ff */
[----:B------:R-:W-:Y:S09]  /*6ea0*/  UIADD3.X UR5, UPT, UPT, URZ, UR7, URZ, UP0, !UPT ;  /* 0x00000007ff057290 */ /* 0x000ff200087fe4ff */
[----:B------:R3:W-:Y:S01]  /*6eb0*/  UTMASTG.3D [UR48], [UR4] ;  /* 0x00000030040073b5 */ /* 0x0007e20008010000 */
[----:B------:R0:W-:Y:S01]  /*6ec0*/  UTMACMDFLUSH ;  /* 0x00000000000079b7 */ /* 0x0001e20000000000 */
[----:B---3--:R-:W-:Y:S04]  /*6ed0*/  DEPBAR.LE SB0, 0x1 ;  /* 0x000080400000791a */ /* 0x008fe80000000000 */
.L_x_110:
[----:B------:R-:W-:Y:S05]  /*6ee0*/  BSYNC.RECONVERGENT B0 ;  /* 0x0000000000007941 */ /* 0x000fea0003800200 */
.L_x_109:
[----:B------:R-:W-:Y:S01]  /*6ef0*/  BAR.SYNC.DEFER_BLOCKING 0x1, 0x80 ;  /* 0x0042000000007b1d */ /* 0x000fe20000010000 */
[----:B------:R-:W-:Y:S01]  /*6f00*/  ISETP.NE.AND P1, PT, R60, RZ, PT ;  /* 0x000000ff3c00720c */ /* 0x000fe20003f25270 */
[----:B------:R-:W-:Y:S01]  /*6f10*/  UISETP.NE.AND UP0, UPT, UR47, URZ, UPT ;  /* 0x000000ff2f00728c */ /* 0x000fe2000bf05270 */
[----:B------:R-:W-:Y:S11]  /*6f20*/  LEA R2, R63, UR44, 0x3 ;  /* 0x0000002c3f027c11 */ /* 0x000ff6000f8e18ff */
[----:B------:R-:W-:Y:S01]  /*6f30*/  @P1 SHF.L.U32 R3, R57, 0x1f, RZ ;  /* 0x0000001f39031819 */ /* 0x000fe200000006ff */
[----:B------:R-:W-:Y:S06]  /*6f40*/  BRA.U !UP0, `(.L_x_111) ;  /* 0x0000000108247547 */ /* 0x000fec000b800000 */
[----:B------:R-:W-:Y:S01]  /*6f50*/  IMAD.U32 R4, RZ, RZ, UR46 ;  /* 0x0000002eff047e24 */ /* 0x000fe2000f8e00ff */
[----:B------:R-:W-:Y:S01]  /*6f60*/  MOV R0, UR52 ;  /* 0x0000003400007c02 */ /* 0x000fe20008000f00 */
[----:B------:R-:W-:Y:S03]  /*6f70*/  UIADD3 UR4, UPT, UPT, UR46, 0x1, URZ ;  /* 0x000000012e047890 */ /* 0x000fe6000fffe0ff */
[----:B------:R-:W-:Y:S01]  /*6f80*/  @P1 LEA R4, R4, UR44, 0x3 ;  /* 0x0000002c04041c11 */ /* 0x000fe2000f8e18ff */
[----:B------:R-:W-:Y:S04]  /*6f90*/  UISETP.NE.AND UP0, UPT, UR4, 0x4, UPT ;  /* 0x000000040400788c */ /* 0x000fe8000bf05270 */
[----:B------:R-:W-:Y:S01]  /*6fa0*/  @P1 VIADD R4, R4, 0x60 ;  /* 0x0000006004041836 */ /* 0x000fe20000000000 */
[----:B------:R-:W-:Y:S04]  /*6fb0*/  USEL UR46, UR4, URZ, UP0 ;  /* 0x000000ff042e7287 */ /* 0x000fe80008000000 */
[----:B------:R-:W-:Y:S04]  /*6fc0*/  @P1 PRMT R0, R0, 0x654, R4 ;  /* 0x0000065400001816 */ /* 0x000fe80000000004 */
[----:B------:R3:W-:Y:S04]  /*6fd0*/  @P1 SYNCS.ARRIVE.TRANS64.RED.A1T0 RZ, [R0+URZ], RZ ;  /* 0x000000ff00ff19a7 */ /* 0x0007e800081004ff */
.L_x_111:
[----:B------:R-:W4:Y:S01]  /*6fe0*/  @P1 SYNCS.PHASECHK.TRANS64.TRYWAIT P0, [R2+URZ+0x40], R3 ;  /* 0x00004003020015a7 */ /* 0x000f2200080011ff */
[----:B------:R-:W-:Y:S01]  /*6ff0*/  BSSY B1, `(.L_x_112) ;  /* 0x0000013000017945 */ /* 0x000fe20003800000 */
[----:B----4-:R-:W-:Y:S03]  /*7000*/  @P1 SEL R65, RZ, 0x1, !P0 ;  /* 0x00000001ff411807 */ /* 0x010fe60004000000 */
[----:B------:R-:W-:Y:S05]  /*7010*/  @!P1 BRA `(.L_x_113) ;  /* 0x0000000000409947 */ /* 0x000fea0003800000 */
[----:B------:R-:W-:Y:S01]  /*7020*/  ISETP.NE.AND P1, PT, R66, RZ, PT ;  /* 0x000000ff4200720c */ /* 0x000fe20003f25270 */
[----:B------:R-:W-:Y:S01]  /*7030*/  BSSY B0, `(.L_x_114) ;  /* 0x0000009000007945 */ /* 0x000fe20003800000 */
[----:B------:R-:W-:Y:S11]  /*7040*/  ISETP.NE.AND P0, PT, R65, RZ, PT ;  /* 0x000000ff4100720c */ /* 0x000ff60003f05270 */
[----:B------:R-:W-:Y:S05]  /*7050*/  @P1 IMAD R4, R63, 0x1000, R64 ;  /* 0x000010003f041824 */ /* 0x000fea00078e0240 */
[----:B------:R-:W-:Y:S05]  /*7060*/  @P1 IADD3 R3, PT, PT, R4, UR44, RZ ;  /* 0x0000002c04031c10 */ /* 0x000fea000fffe0ff */
[----:B------:R-:W-:Y:S01]  /*7070*/  @P1 IMAD.IADD R3, R58, 0x1, R3 ;  /* 0x000000013a031824 */ /* 0x000fe200078e0203 */
[----:B------:R-:W-:Y:S06]  /*7080*/  @P0 BRA `(.L_x_115) ;  /* 0x00000000000c0947 */ /* 0x000fec0003800000 */
[----:B---3--:R-:W-:Y:S04]  /*7090*/  SHF.L.U32 R0, R57, 0x1f, RZ ;  /* 0x0000001f39007819 */ /* 0x008fe800000006ff */
[----:B------:R-:W3:Y:S02]  /*70a0*/  SYNCS.PHASECHK.TRANS64.TRYWAIT P0, [R2+URZ+0x40], R0 ;  /* 0x00004000020075a7 */ /* 0x000ee400080011ff */
[----:B---3--:R-:W-:Y:S05]  /*70b0*/  @!P0 BRA `(.L_x_116) ;  /* 0x0000002400a88947 */ /* 0x008fea0003800000 */
.L_x_115:
[----:B------:R-:W-:Y:S05]  /*70c0*/  BSYNC B0 ;  /* 0x0000000000007941 */ /* 0x000fea0003800000 */
.L_x_114:
[----:B------:R-:W-:Y:S02]  /*70d0*/  ISETP.NE.AND P0, PT, R66, RZ, PT ;  /* 0x000000ff4200720c */ /* 0x000fe40003f05270 */
[----:B------:R-:W-:Y:S11]  /*70e0*/  IADD3 R63, PT, PT, R63, 0x1, RZ ;  /* 0x000000013f3f7810 */ /* 0x000ff60007ffe0ff */
[----:B------:R-:W-:Y:S05]  /*70f0*/  @P0 WARPSYNC.ALL ;  /* 0x0000000000000948 */ /* 0x000fea0003800000 */
[----:B------:R4:W1:Y:S04]  /*7100*/  @P0 LDSM.16.M88.4 R28, [R4+UR44+0x200] ;  /* 0x0002002c041c083b */ /* 0x0008680008000200 */
[----:B------:R4:W1:Y:S02]  /*7110*/  @P0 LDSM.16.M88.4 R36, [R3+0x200] ;  /* 0x000200000324083b */ /* 0x0008640000000200 */
.L_x_113:
[----:B------:R-:W-:Y:S05]  /*7120*/  BSYNC B1 ;  /* 0x0000000000017941 */ /* 0x000fea0003800000 */
.L_x_112:
[----:B---3--:R-:W-:Y:S05]  /*7130*/  VIADD R0, R25, 0x20 ;  /* 0x0000002019007836 */ /* 0x008fea0000000000 */
[----:B------:R-:W-:Y:S04]  /*7140*/  SHF.R.U32.HI R0, RZ, 0x15, R0 ;  /* 0x00000015ff007819 */ /* 0x000fe80000011600 */
[----:B------:R-:W-:Y:S11]  /*7150*/  LOP3.LUT P0, RZ, R0, 0x3, R50, 0x48, !PT ;  /* 0x0000000300ff7812 */ /* 0x000ff60007804832 */
[----:B------:R-:W-:Y:S02]  /*7160*/  @!UPT UIADD3 URZ, UPT, UPT, URZ, URZ, URZ ;  /* 0x000000fffffff290 */ /* 0x000fe4000fffe0ff */
[----:B------:R-:W-:Y:S05]  /*7170*/  @!P0 BRA `(.L_x_117) ;  /* 0x0000000000408947 */ /* 0x000fea0003800000 */
[----:B------:R-:W3:Y:S01]  /*7180*/  LDCU.64 UR8, c[0x4][0x70] ;  /* 0x01000e00ff0877ac */ /* 0x000ee20008000a00 */
[----:B----4-:R-:W-:Y:S01]  /*7190*/  MOV R3, 0x0 ;  /* 0x0000000000037802 */ /* 0x010fe20000000f00 */
[----:B------:R-:W-:Y:S02]  /*71a0*/  HFMA2 R12, -RZ, RZ, 0, 5.9604644775390625e-08 ;  /* 0x00000001ff0c7431 */ /* 0x000fe400000001ff */
[----:B-1----:R-:W-:Y:S02]  /*71b0*/  IMAD.MOV.U32 R8, RZ, RZ, 0x192 ;  /* 0x00000192ff087424 */ /* 0x002fe400078e00ff */
[----:B------:R-:W-:Y:S01]  /*71c0*/  IMAD.MOV.U32 R13, RZ, RZ, RZ ;  /* 0x000000ffff0d7224 */ /* 0x000fe200078e00ff */
[----:B------:R-:W1:Y:S01]  /*71d0*/  LDCU.64 UR6, c[0x4][0x78] ;  /* 0x01000f00ff0677ac */ /* 0x000e620008000a00 */
[----:B------:R-:W4:Y:S01]  /*71e0*/  LDC.64 R2, c[0x4][R3] ;  /* 0x0100000003027b82 */ /* 0x000f220000000a00 */
[----:B------:R-:W5:Y:S01]  /*71f0*/  LDCU.64 UR4, c[0x4][0x10] ;  /* 0x01000200ff0477ac */ /* 0x000f620008000a00 */
[----:B---3--:R-:W-:Y:S01]  /*7200*/  MOV R5, UR9 ;  /* 0x0000000900057c02 */ /* 0x008fe20008000f00 */
[----:B------:R-:W-:Y:S01]  /*7210*/  IMAD.U32 R4, RZ, RZ, UR8 ;  /* 0x00000008ff047e24 */ /* 0x000fe2000f8e00ff */
[----:B-1----:R-:W-:Y:S01]  /*7220*/  MOV R7, UR7 ;  /* 0x0000000700077c02 */ /* 0x002fe20008000f00 */
[----:B------:R-:W-:Y:S01]  /*7230*/  IMAD.U32 R6, RZ, RZ, UR6 ;  /* 0x00000006ff067e24 */ /* 0x000fe2000f8e00ff */
[----:B-----5:R-:W-:Y:S01]  /*7240*/  MOV R11, UR5 ;  /* 0x00000005000b7c02 */ /* 0x020fe20008000f00 */
[----:B------:R-:W-:Y:S02]  /*7250*/  IMAD.U32 R10, RZ, RZ, UR4 ;  /* 0x00000004ff0a7e24 */ /* 0x000fe4000f8e00ff */
[----:B------:R-:W-:Y:S07]  /*7260*/  LEPC R20, `(.L_x_117) ;  /* 0x000000001014794e */ /* 0x000fee0000000000 */
[----:B--2-4-:R-:W-:Y:S05]  /*7270*/  CALL.ABS.NOINC R2 ;  /* 0x0000000002007343 */ /* 0x014fea0003c00000 */
.L_x_117:
[----:B------:R-:W-:Y:S01]  /*7280*/  ISETP.NE.AND P6, PT, R60, RZ, PT ;  /* 0x000000ff3c00720c */ /* 0x000fe20003fc5270 */
[----:B------:R-:W-:Y:S05]  /*7290*/  WARPSYNC.ALL ;  /* 0x0000000000007948 */ /* 0x000fea0003800000 */
[----:B------:R-:W-:Y:S01]  /*72a0*/  R2UR UR4, R25 ;  /* 0x00000000190472ca */ /* 0x000fe200000e0000 */
[----:B-1--4-:R-:W-:Y:S01]  /*72b0*/  HADD2.F32 R3, -RZ, R28.H0_H0 ;  /* 0x2000001cff037230 */ /* 0x012fe20000004100 */
[----:B------:R-:W-:Y:S01]  /*72c0*/  ISETP.NE.AND P0, PT, R59, RZ, PT ;  /* 0x000000ff3b00720c */ /* 0x000fe20003f05270 */
[----:B------:R-:W-:Y:S01]  /*72d0*/  HADD2.F32 R20, -RZ, R30.H0_H0 ;  /* 0x2000001eff147230 */ /* 0x000fe20000004100 */
[----:B------:R-:W-:Y:S09]  /*72e0*/  BSSY.RECONVERGENT B0, `(.L_x_118) ;  /* 0x0000053000007945 */ /* 0x000ff20003800200 */
[----:B------:R-:W1:Y:S02]  /*72f0*/  LDTM.16dp256bit.x4 R4, tmem[UR4+0x20] ;  /* 0x00002004000479ee */ /* 0x000e640008120000 */
[C---:B-1----:R-:W-:Y:S01]  /*7300*/  FMUL R0, R24.reuse, R4 ;  /* 0x0000000418007220 */ /* 0x042fe20000400000 */
[----:B------:R-:W-:Y:S02]  /*7310*/  HADD2.F32 R4, -RZ, R28.H1_H1 ;  /* 0x3000001cff047230 */ /* 0x000fe40000004100 */
[C---:B------:R-:W-:Y:S01]  /*7320*/  FMUL R2, R24.reuse, R5 ;  /* 0x0000000518027220 */ /* 0x040fe20000400000 */
[--C-:B------:R-:W-:Y:S02]  /*7330*/  HADD2.F32 R5, -RZ, R29.reuse.H0_H0 ;  /* 0x2000001dff057230 */ /* 0x100fe40000004100 */
[C---:B------:R-:W-:Y:S01]  /*7340*/  FFMA R0, R27.reuse, R3, R0 ;  /* 0x000000031b007223 */ /* 0x040fe20000000000 */
[C---:B------:R-:W-:Y:S01]  /*7350*/  FMUL R3, R24.reuse, R6 ;  /* 0x0000000618037220 */ /* 0x040fe20000400000 */
[----:B------:R-:W-:Y:S02]  /*7360*/  HADD2.F32 R6, -RZ, R29.H1_H1 ;  /* 0x3000001dff067230 */ /* 0x000fe40000004100 */
[C---:B------:R-:W-:Y:S01]  /*7370*/  FFMA R2, R27.reuse, R4, R2 ;  /* 0x000000041b027223 */ /* 0x040fe20000000002 */
[C---:B------:R-:W-:Y:S01]  /*7380*/  FMUL R7, R24.reuse, R7 ;  /* 0x0000000718077220 */ /* 0x040fe20000400000 */
[C---:B------:R-:W-:Y:S01]  /*7390*/  FFMA R3, R27.reuse, R5, R3 ;  /* 0x000000051b037223 */ /* 0x040fe20000000003 */
[C---:B------:R-:W-:Y:S01]  /*73a0*/  FMUL R4, R24.reuse, R8 ;  /* 0x0000000818047220 */ /* 0x040fe20000400000 */
[----:B------:R-:W-:Y:S01]  /*73b0*/  FMUL R5, R24, R9 ;  /* 0x0000000918057220 */ /* 0x000fe20000400000 */
[----:B------:R-:W-:Y:S01]  /*73c0*/  F2FP.F16.F32.PACK_AB R32, R2, R0 ;  /* 0x000000000220723e */ /* 0x000fe200000000ff */
[C---:B------:R-:W-:Y:S01]  /*73d0*/  FFMA R7, R27.reuse, R6, R7 ;  /* 0x000000061b077223 */ /* 0x040fe20000000007 */
[----:B------:R-:W-:Y:S02]  /*73e0*/  HADD2.F32 R0, -RZ, R30.H1_H1 ;  /* 0x3000001eff007230 */ /* 0x000fe40000004100 */
[----:B------:R-:W-:Y:S01]  /*73f0*/  FFMA R4, R27, R20, R4 ;  /* 0x000000141b047223 */ /* 0x000fe20000000004 */
[--C-:B------:R-:W-:Y:S02]  /*7400*/  HADD2.F32 R2, -RZ, R31.reuse.H0_H0 ;  /* 0x2000001fff027230 */ /* 0x100fe40000004100 */
[C---:B------:R-:W-:Y:S01]  /*7410*/  FMUL R6, R24.reuse, R10 ;  /* 0x0000000a18067220 */ /* 0x040fe20000400000 */
[----:B------:R-:W-:Y:S01]  /*7420*/  F2FP.F16.F32.PACK_AB R33, R7, R3 ;  /* 0x000000030721723e */ /* 0x000fe200000000ff */
[----:B------:R-:W-:Y:S02]  /*7430*/  HADD2.F32 R3, -RZ, R31.H1_H1 ;  /* 0x3000001fff037230 */ /* 0x000fe40000004100 */
[----:B------:R-:W-:Y:S01]  /*7440*/  FFMA R5, R27, R0, R5 ;  /* 0x000000001b057223 */ /* 0x000fe20000000005 */
[C---:B------:R-:W-:Y:S01]  /*7450*/  FMUL R11, R24.reuse, R11 ;  /* 0x0000000b180b7220 */ /* 0x040fe20000400000 */
[--C-:B------:R-:W-:Y:S02]  /*7460*/  HADD2.F32 R7, -RZ, R36.reuse.H0_H0 ;  /* 0x20000024ff077230 */ /* 0x100fe40000004100 */
[C---:B------:R-:W-:Y:S01]  /*7470*/  FMUL R8, R24.reuse, R12 ;  /* 0x0000000c18087220 */ /* 0x040fe20000400000 */
[----:B------:R-:W-:Y:S01]  /*7480*/  HADD2.F32 R0, -RZ, R36.H1_H1 ;  /* 0x30000024ff007230 */ /* 0x000fe20000004100 */
[----:B------:R-:W-:Y:S01]  /*7490*/  F2FP.F16.F32.PACK_AB R34, R5, R4 ;  /* 0x000000040522723e */ /* 0x000fe200000000ff */
[C---:B------:R-:W-:Y:S01]  /*74a0*/  FMUL R9, R24.reuse, R13 ;  /* 0x0000000d18097220 */ /* 0x040fe20000400000 */
[C---:B------:R-:W-:Y:S01]  /*74b0*/  FFMA R6, R27.reuse, R2, R6 ;  /* 0x000000021b067223 */ /* 0x040fe20000000006 */
[C---:B------:R-:W-:Y:S01]  /*74c0*/  FFMA R11, R27.reuse, R3, R11 ;  /* 0x000000031b0b7223 */ /* 0x040fe2000000000b */
[C---:B------:R-:W-:Y:S01]  /*74d0*/  FFMA R8, R27.reuse, R7, R8 ;  /* 0x000000071b087223 */ /* 0x040fe20000000008 */
[----:B------:R-:W-:Y:S01]  /*74e0*/  FFMA R9, R27, R0, R9 ;  /* 0x000000001b097223 */ /* 0x000fe20000000009 */
[--C-:B------:R-:W-:Y:S02]  /*74f0*/  HADD2.F32 R2, -RZ, R37.reuse.H0_H0 ;  /* 0x20000025ff027230 */ /* 0x100fe40000004100 */
[C---:B------:R-:W-:Y:S01]  /*7500*/  FMUL R10, R24.reuse, R14 ;  /* 0x0000000e180a7220 */ /* 0x040fe20000400000 */
[----:B------:R-:W-:Y:S01]  /*7510*/  F2FP.F16.F32.PACK_AB R35, R11, R6 ;  /* 0x000000060b23723e */ /* 0x000fe200000000ff */
[----:B------:R-:W-:Y:S01]  /*7520*/  HADD2.F32 R0, -RZ, R37.H1_H1 ;  /* 0x30000025ff007230 */ /* 0x000fe20000004100 */
[----:B------:R-:W-:Y:S01]  /*7530*/  F2FP.F16.F32.PACK_AB R8, R9, R8 ;  /* 0x000000080908723e */ /* 0x000fe200000000ff */
[C---:B------:R-:W-:Y:S01]  /*7540*/  FMUL R15, R24.reuse, R15 ;  /* 0x0000000f180f7220 */ /* 0x040fe20000400000 */
[C---:B------:R-:W-:Y:S01]  /*7550*/  FFMA R10, R27.reuse, R2, R10 ;  /* 0x000000021b0a7223 */ /* 0x040fe2000000000a */
[----:B------:R1:W-:Y:S01]  /*7560*/  STSM.16.M88.4 [R62+0x1200], R32 ;  /* 0x001200203e007844 */ /* 0x0003e20000000200 */
[--C-:B------:R-:W-:Y:S02]  /*7570*/  HADD2.F32 R2, -RZ, R38.reuse.H0_H0 ;  /* 0x20000026ff027230 */ /* 0x100fe40000004100 */
[----:B------:R-:W-:Y:S01]  /*7580*/  FFMA R15, R27, R0, R15 ;  /* 0x000000001b0f7223 */ /* 0x000fe2000000000f */
[C---:B------:R-:W-:Y:S01]  /*7590*/  FMUL R12, R24.reuse, R16 ;  /* 0x00000010180c7220 */ /* 0x040fe20000400000 */
[----:B------:R-:W-:Y:S02]  /*75a0*/  HADD2.F32 R0, -RZ, R38.H1_H1 ;  /* 0x30000026ff007230 */ /* 0x000fe40000004100 */
[C---:B------:R-:W-:Y:S01]  /*75b0*/  FMUL R13, R24.reuse, R17 ;  /* 0x00000011180d7220 */ /* 0x040fe20000400000 */
[--C-:B------:R-:W-:Y:S01]  /*75c0*/  HADD2.F32 R3, -RZ, R39.reuse.H0_H0 ;  /* 0x20000027ff037230 */ /* 0x100fe20000004100 */
[----:B------:R-:W-:Y:S01]  /*75d0*/  F2FP.F16.F32.PACK_AB R9, R15, R10 ;  /* 0x0000000a0f09723e */ /* 0x000fe200000000ff */
[C---:B------:R-:W-:Y:S01]  /*75e0*/  FMUL R14, R24.reuse, R18 ;  /* 0x00000012180e7220 */ /* 0x040fe20000400000 */
[----:B------:R-:W-:Y:S02]  /*75f0*/  HADD2.F32 R4, -RZ, R39.H1_H1 ;  /* 0x30000027ff047230 */ /* 0x000fe40000004100 */
[----:B------:R-:W-:Y:S01]  /*7600*/  FMUL R19, R24, R19 ;  /* 0x0000001318137220 */ /* 0x000fe20000400000 */
[C---:B------:R-:W-:Y:S01]  /*7610*/  FFMA R12, R27.reuse, R2, R12 ;  /* 0x000000021b0c7223 */ /* 0x040fe2000000000c */
[----:B------:R-:W-:Y:S01]  /*7620*/  MOV R2, UR46 ;  /* 0x0000002e00027c02 */ /* 0x000fe20008000f00 */
[C---:B------:R-:W-:Y:S01]  /*7630*/  FFMA R13, R27.reuse, R0, R13 ;  /* 0x000000001b0d7223 */ /* 0x040fe2000000000d */
[C---:B------:R-:W-:Y:S01]  /*7640*/  FFMA R14, R27.reuse, R3, R14 ;  /* 0x000000031b0e7223 */ /* 0x040fe2000000000e */
[----:B------:R-:W-:Y:S01]  /*7650*/  FFMA R19, R27, R4, R19 ;  /* 0x000000041b137223 */ /* 0x000fe20000000013 */
[----:B------:R-:W-:Y:S02]  /*7660*/  @P6 LEA R2, R2, UR44, 0x3 ;  /* 0x0000002c02026c11 */ /* 0x000fe4000f8e18ff */
[----:B------:R-:W-:Y:S02]  /*7670*/  F2FP.F16.F32.PACK_AB R10, R13, R12 ;  /* 0x0000000c0d0a723e */ /* 0x000fe400000000ff */
[----:B------:R-:W-:Y:S02]  /*7680*/  F2FP.F16.F32.PACK_AB R11, R19, R14 ;  /* 0x0000000e130b723e */ /* 0x000fe400000000ff */
[----:B------:R-:W-:Y:S02]  /*7690*/  MOV R0, UR52 ;  /* 0x0000003400007c02 */ /* 0x000fe40008000f00 */
[----:B------:R-:W-:Y:S01]  /*76a0*/  @P6 IADD3 R2, PT, PT, R2, 0x60, RZ ;  /* 0x0000006002026810 */ /* 0x000fe20007ffe0ff */
[----:B------:R1:W-:Y:S01]  /*76b0*/  STSM.16.M88.4 [R61+0x1200], R8 ;  /* 0x001200083d007844 */ /* 0x0003e20000000200 */
[----:B------:R-:W-:Y:S02]  /*76c0*/  @P6 SHF.L.U32 R3, R57, 0x1f, RZ ;  /* 0x0000001f39036819 */ /* 0x000fe400000006ff */
[----:B------:R-:W-:Y:S01]  /*76d0*/  @P6 PRMT R0, R0, 0x654, R2 ;  /* 0x0000065400006816 */ /* 0x000fe20000000002 */
[----:B------:R-:W-:Y:S01]  /*76e0*/  @!PT LDS RZ, [RZ] ;  /* 0x00000000fffff984 */ /* 0x000fe20000000800 */
[----:B------:R-:W-:Y:S01]  /*76f0*/  @!PT LDS RZ, [RZ] ;  /* 0x00000000fffff984 */ /* 0x000fe20000000800 */
[----:B------:R-:W-:Y:S01]  /*7700*/  @!PT LDS RZ, [RZ] ;  /* 0x00000000fffff984 */ /* 0x000fe20000000800 */
[----:B------:R-:W-:Y:S01]  /*7710*/  @!PT LDS RZ, [RZ] ;  /* 0x00000000fffff984 */ /* 0x000fe20000000800 */
[----:B------:R3:W-:Y:S06]  /*7720*/  MEMBAR.ALL.CTA ;  /* 0x0000000000007992 */ /* 0x0007ec0000008000 */
[----:B---3--:R-:W3:Y:S01]  /*7730*/  FENCE.VIEW.ASYNC.S ;  /* 0x00000000000073c6 */ /* 0x008ee20000000000 */
[----:B------:R-:W-:Y:S01]  /*7740*/  LEA R2, R63, UR44, 0x3 ;  /* 0x0000002c3f027c11 */ /* 0x000fe2000f8e18ff */
[----:B---3--:R-:W-:Y:S06]  /*7750*/  BAR.SYNC.DEFER_BLOCKING 0x1, 0x80 ;  /* 0x0042000000007b1d */ /* 0x008fec0000010000 */
[----:B------:R-:W-:Y:S05]  /*7760*/  @P0 BRA `(.L_x_119) ;  /* 0x0000000000280947 */ /* 0x000fea0003800000 */
[----:B------:R-:W3:Y:S01]  /*7770*/  LDCU.64 UR6, c[0x0][0x348] ;  /* 0x00006900ff0677ac */ /* 0x000ee20008000a00 */
[----:B------:R-:W-:Y:S02]  /*7780*/  UIADD3 UR9, UPT, UPT, UR49, 0x20, URZ ;  /* 0x0000002031097890 */ /* 0x000fe4000fffe0ff */
[----:B------:R-:W-:Y:S01]  /*7790*/  UIADD3 UR8, UPT, UPT, UR44, 0x1200, URZ ;  /* 0x000012002c087890 */ /* 0x000fe2000fffe0ff */
[----:B------:R-:W-:Y:S01]  /*77a0*/  UMOV UR10, UR50 ;  /* 0x00000032000a7c82 */ /* 0x000fe20008000000 */
[----:B------:R-:W-:Y:S01]  /*77b0*/  UMOV UR11, UR36 ;  /* 0x00000024000b7c82 */ /* 0x000fe20008000000 */
[----:B---3--:R-:W-:Y:S04]  /*77c0*/  UIADD3 UR4, UP0, UPT, UR6, 0x680, URZ ;  /* 0x0000068006047890 */ /* 0x008fe8000ff1e0ff */
[----:B------:R-:W-:Y:S09]  /*77d0*/  UIADD3.X UR5, UPT, UPT, URZ, UR7, URZ, UP0, !UPT ;  /* 0x00000007ff057290 */ /* 0x000ff200087fe4ff */
[----:B------:R3:W-:Y:S01]  /*77e0*/  UTMASTG.3D [UR8], [UR4] ;  /* 0x00000008040073b5 */ /* 0x0007e20008010000 */
[----:B------:R0:W-:Y:S01]  /*77f0*/  UTMACMDFLUSH ;  /* 0x00000000000079b7 */ /* 0x0001e20000000000 */
[----:B---3--:R-:W-:Y:S04]  /*7800*/  DEPBAR.LE SB0, 0x1 ;  /* 0x000080400000791a */ /* 0x008fe80000000000 */
.L_x_119:
[----:B------:R-:W-:Y:S05]  /*7810*/  BSYNC.RECONVERGENT B0 ;  /* 0x0000000000007941 */ /* 0x000fea0003800200 */
.L_x_118:
[----:B------:R-:W-:Y:S01]  /*7820*/  BAR.SYNC.DEFER_BLOCKING 0x1, 0x80 ;  /* 0x0042000000007b1d */ /* 0x000fe20000010000 */
[----:B------:R-:W-:Y:S04]  /*7830*/  UIADD3 UR4, UPT, UPT, UR46, 0x1, URZ ;  /* 0x000000012e047890 */ /* 0x000fe8000fffe0ff */
[----:B------:R-:W-:Y:S04]  /*7840*/  UISETP.NE.AND UP0, UPT, UR4, 0x4, UPT ;  /* 0x000000040400788c */ /* 0x000fe8000bf05270 */
[----:B------:R-:W-:Y:S01]  /*7850*/  USEL UR45, UR4, URZ, UP0 ;  /* 0x000000ff042d7287 */ /* 0x000fe20008000000 */
[----:B------:R3:W-:Y:S01]  /*7860*/  @P6 SYNCS.ARRIVE.TRANS64.RED.A1T0 RZ, [R0+URZ], RZ ;  /* 0x000000ff00ff69a7 */ /* 0x0007e200081004ff */
[----:B------:R-:W-:Y:S01]  /*7870*/  BSSY B1, `(.L_x_120) ;  /* 0x0000014000017945 */ /* 0x000fe20003800000 */
[----:B------:R-:W4:Y:S02]  /*7880*/  @P6 SYNCS.PHASECHK.TRANS64.TRYWAIT P0, [R2+URZ+0x40], R3 ;  /* 0x00004003020065a7 */ /* 0x000f2400080011ff */
[----:B----4-:R-:W-:Y:S01]  /*7890*/  @P6 SEL R65, RZ, 0x1, !P0 ;  /* 0x00000001ff416807 */ /* 0x010fe20004000000 */
[----:B---3--:R-:W-:Y:S06]  /*78a0*/  @!P6 BRA `(.L_x_121) ;  /* 0x000000000040e947 */ /* 0x008fec0003800000 */
[----:B------:R-:W-:Y:S01]  /*78b0*/  ISETP.NE.AND P1, PT, R66, RZ, PT ;  /* 0x000000ff4200720c */ /* 0x000fe20003f25270 */
[----:B------:R-:W-:Y:S01]  /*78c0*/  BSSY B0, `(.L_x_122) ;  /* 0x0000009000007945 */ /* 0x000fe20003800000 */
[----:B------:R-:W-:Y:S11]  /*78d0*/  ISETP.NE.AND P0, PT, R65, RZ, PT ;  /* 0x000000ff4100720c */ /* 0x000ff60003f05270 */
[----:B------:R-:W-:Y:S05]  /*78e0*/  @P1 IMAD R3, R63, 0x1000, R64 ;  /* 0x000010003f031824 */ /* 0x000fea00078e0240 */
[----:B------:R-:W-:Y:S05]  /*78f0*/  @P1 IADD3 R0, PT, PT, R3, UR44, RZ ;  /* 0x0000002c03001c10 */ /* 0x000fea000fffe0ff */
[----:B------:R-:W-:Y:S01]  /*7900*/  @P1 IMAD.IADD R0, R58, 0x1, R0 ;  /* 0x000000013a001824 */ /* 0x000fe200078e0200 */
[----:B------:R-:W-:Y:S06]  /*7910*/  @P0 BRA `(.L_x_123) ;  /* 0x00000000000c0947 */ /* 0x000fec0003800000 */
[----:B------:R-:W-:Y:S04]  /*7920*/  SHF.L.U32 R4, R57, 0x1f, RZ ;  /* 0x0000001f39047819 */ /* 0x000fe800000006ff */
[----:B------:R-:W3:Y:S02]  /*7930*/  SYNCS.PHASECHK.TRANS64.TRYWAIT P0, [R2+URZ+0x40], R4 ;  /* 0x00004004020075a7 */ /* 0x000ee400080011ff */
[----:B---3--:R-:W-:Y:S05]  /*7940*/  @!P0 BRA `(.L_x_124) ;  /* 0x0000001c00988947 */ /* 0x008fea0003800000 */
.L_x_123:
[----:B------:R-:W-:Y:S05]  /*7950*/  BSYNC B0 ;  /* 0x0000000000007941 */ /* 0x000fea0003800000 */
.L_x_122:
[----:B------:R-:W-:Y:S02]  /*7960*/  ISETP.NE.AND P0, PT, R66, RZ, PT ;  /* 0x000000ff4200720c */ /* 0x000fe40003f05270 */
[----:B------:R-:W-:Y:S11]  /*7970*/  IADD3 R63, PT, PT, R63, 0x1, RZ ;  /* 0x000000013f3f7810 */ /* 0x000ff60007ffe0ff */
[----:B------:R-:W-:Y:S05]  /*7980*/  @P0 WARPSYNC.ALL ;  /* 0x0000000000000948 */ /* 0x000fea0003800000 */
[----:B------:R4:W1:Y:S04]  /*7990*/  @P0 LDSM.16.M88.4 R28, [R3+UR44+0x200] ;  /* 0x0002002c031c083b */ /* 0x0008680008000200 */
[----:B------:R4:W1:Y:S02]  /*79a0*/  @P0 LDSM.16.M88.4 R36, [R0+0x200] ;  /* 0x000200000024083b */ /* 0x0008640000000200 */
.L_x_121:
[----:B------:R-:W-:Y:S05]  /*79b0*/  BSYNC B1 ;  /* 0x0000000000017941 */ /* 0x000fea0003800000 */
.L_x_120:
[----:B----4-:R-:W-:Y:S05]  /*79c0*/  VIADD R0, R25, 0x40 ;  /* 0x0000004019007836 */ /* 0x010fea0000000000 */
[----:B------:R-:W-:Y:S04]  /*79d0*/  SHF.R.U32.HI R0, RZ, 0x15, R0 ;  /* 0x00000015ff007819 */ /* 0x000fe80000011600 */
[----:B------:R-:W-:Y:S11]  /*79e0*/  LOP3.LUT P0, RZ, R0, 0x3, R50, 0x48, !PT ;  /* 0x0000000300ff7812 */ /* 0x000ff60007804832 */
[----:B------:R-:W-:Y:S02]  /*79f0*/  @!UPT UIADD3 URZ, UPT, UPT, URZ, URZ, URZ ;  /* 0x000000fffffff290 */ /* 0x000fe4000fffe0ff */
[----:B------:R-:W-:Y:S05]  /*7a00*/  @!P0 BRA `(.L_x_125) ;  /* 0x0000000000408947 */ /* 0x000fea0003800000 */
[----:B------:R-:W4:Y:S01]  /*7a10*/  LDCU.64 UR8, c[0x4][0x70] ;  /* 0x01000e00ff0877ac */ /* 0x000f220008000a00 */
[----:B------:R-:W-:Y:S01]  /*7a20*/  MOV R3, 0x0 ;  /* 0x0000000000037802 */ /* 0x000fe20000000f00 */
[----:B------:R-:W-:Y:S02]  /*7a30*/  HFMA2 R12, -RZ, RZ, 0, 5.9604644775390625e-08 ;  /* 0x00000001ff0c7431 */ /* 0x000fe400000001ff */
[----:B-1----:R-:W-:Y:S02]  /*7a40*/  IMAD.MOV.U32 R8, RZ, RZ, 0x192 ;  /* 0x00000192ff087424 */ /* 0x002fe400078e00ff */
[----:B------:R-:W-:Y:S01]  /*7a50*/  IMAD.MOV.U32 R13, RZ, RZ, RZ ;  /* 0x000000ffff0d7224 */ /* 0x000fe200078e00ff */
[----:B------:R-:W1:Y:S01]  /*7a60*/  LDCU.64 UR6, c[0x4][0x78] ;  /* 0x01000f00ff0677ac */ /* 0x000e620008000a00 */
[----:B---3--:R-:W3:Y:S01]  /*7a70*/  LDC.64 R2, c[0x4][R3] ;  /* 0x0100000003027b82 */ /* 0x008ee20000000a00 */
[----:B------:R-:W5:Y:S01]  /*7a80*/  LDCU.64 UR4, c[0x4][0x10] ;  /* 0x01000200ff0477ac */ /* 0x000f620008000a00 */
[----:B----4-:R-:W-:Y:S01]  /*7a90*/  MOV R5, UR9 ;  /* 0x0000000900057c02 */ /* 0x010fe20008000f00 */
[----:B------:R-:W-:Y:S01]  /*7aa0*/  IMAD.U32 R4, RZ, RZ, UR8 ;  /* 0x00000008ff047e24 */ /* 0x000fe2000f8e00ff */
[----:B-1----:R-:W-:Y:S01]  /*7ab0*/  MOV R7, UR7 ;  /* 0x0000000700077c02 */ /* 0x002fe20008000f00 */
[----:B------:R-:W-:Y:S01]  /*7ac0*/  IMAD.U32 R6, RZ, RZ, UR6 ;  /* 0x00000006ff067e24 */ /* 0x000fe2000f8e00ff */
[----:B-----5:R-:W-:Y:S01]  /*7ad0*/  MOV R11, UR5 ;  /* 0x00000005000b7c02 */ /* 0x020fe20008000f00 */
[----:B------:R-:W-:Y:S02]  /*7ae0*/  IMAD.U32 R10, RZ, RZ, UR4 ;  /* 0x00000004ff0a7e24 */ /* 0x000fe4000f8e00ff */
[----:B------:R-:W-:Y:S07]  /*7af0*/  LEPC R20, `(.L_x_125) ;  /* 0x000000001014794e */ /* 0x000fee0000000000 */
[----:B--23--:R-:W-:Y:S05]  /*7b00*/  CALL.ABS.NOINC R2 ;  /* 0x0000000002007343 */ /* 0x00cfea0003c00000 */
.L_x_125:
[----:B------:R-:W-:Y:S01]  /*7b10*/  ISETP.NE.AND P6, PT, R60, RZ, PT ;  /* 0x000000ff3c00720c */ /* 0x000fe20003fc5270 */
[----:B------:R-:W-:Y:S05]  /*7b20*/  WARPSYNC.ALL ;  /* 0x0000000000007948 */ /* 0x000fea0003800000 */
[----:B------:R-:W-:Y:S01]  /*7b30*/  R2UR UR4, R25 ;  /* 0x00000000190472ca */ /* 0x000fe200000e0000 */
[----:B-1----:R-:W-:Y:S01]  /*7b40*/  HADD2.F32 R3, -RZ, R28.H0_H0 ;  /* 0x2000001cff037230 */ /* 0x002fe20000004100 */
[----:B------:R-:W-:Y:S01]  /*7b50*/  ISETP.NE.AND P0, PT, R59, RZ, PT ;  /* 0x000000ff3b00720c */ /* 0x000fe20003f05270 */
[----:B------:R-:W-:Y:S01]  /*7b60*/  HADD2.F32 R20, -RZ, R30.H0_H0 ;  /* 0x2000001eff147230 */ /* 0x000fe20000004100 */
[----:B------:R-:W-:Y:S09]  /*7b70*/  BSSY.RECONVERGENT B0, `(.L_x_126) ;  /* 0x0000053000007945 */ /* 0x000ff20003800200 */
[----:B---3--:R-:W1:Y:S02]  /*7b80*/  LDTM.16dp256bit.x4 R4, tmem[UR4+0x40] ;  /* 0x00004004000479ee */ /* 0x008e640008120000 */
        /* <DEDUP_REMOVED lines=60> */
[----:B------:R-:W-:Y:S02]  /*7f50*/  LEA R3, R63, UR44, 0x3 ;  /* 0x0000002c3f037c11 */ /* 0x000fe4000f8e18ff */
[----:B------:R-:W-:Y:S01]  /*7f60*/  @P6 PRMT R0, R0, 0x654, R2 ;  /* 0x0000065400006816 */ /* 0x000fe20000000002 */
[----:B------:R-:W-:Y:S01]  /*7f70*/  @!PT LDS RZ, [RZ] ;  /* 0x00000000fffff984 */ /* 0x000fe20000000800 */
[----:B------:R-:W-:Y:S01]  /*7f80*/  @!PT LDS RZ, [RZ] ;  /* 0x00000000fffff984 */ /* 0x000fe20000000800 */
[----:B------:R-:W-:Y:S01]  /*7f90*/  @!PT LDS RZ, [RZ] ;  /* 0x00000000fffff984 */ /* 0x000fe20000000800 */
[----:B------:R-:W-:Y:S01]  /*7fa0*/  @!PT LDS RZ, [RZ] ;  /* 0x00000000fffff984 */ /* 0x000fe20000000800 */
[----:B------:R3:W-:Y:S06]  /*7fb0*/  MEMBAR.ALL.CTA ;  /* 0x0000000000007992 */ /* 0x0007ec0000008000 */
[----:B---3--:R-:W3:Y:S01]  /*7fc0*/  FENCE.VIEW.ASYNC.S ;  /* 0x00000000000073c6 */ /* 0x008ee20000000000 */
[----:B------:R-:W-:Y:S01]  /*7fd0*/  @P6 SHF.L.U32 R2, R57, 0x1f, RZ ;  /* 0x0000001f39026819 */ /* 0x000fe200000006ff */
        /* <DEDUP_REMOVED lines=12> */
.L_x_127:
[----:B------:R-:W-:Y:S05]  /*80a0*/  BSYNC.RECONVERGENT B0 ;  /* 0x0000000000007941 */ /* 0x000fea0003800200 */
.L_x_126:
        /* <DEDUP_REMOVED lines=19> */
.L_x_131:
[----:B------:R-:W-:Y:S05]  /*81e0*/  BSYNC B0 ;  /* 0x0000000000007941 */ /* 0x000fea0003800000 */
.L_x_130:
[----:B------:R-:W-:Y:S11]  /*81f0*/  ISETP.NE.AND P0, PT, R66, RZ, PT ;  /* 0x000000ff4200720c */ /* 0x000ff60003f05270 */
[----:B------:R-:W-:Y:S02]  /*8200*/  @!UPT UIADD3 URZ, UPT, UPT, URZ, URZ, URZ ;  /* 0x000000fffffff290 */ /* 0x000fe4000fffe0ff */
[----:B------:R-:W-:Y:S05]  /*8210*/  @P0 WARPSYNC.ALL ;  /* 0x0000000000000948 */ /* 0x000fea0003800000 */
[----:B------:R4:W1:Y:S04]  /*8220*/  @P0 LDSM.16.M88.4 R28, [R63+UR44+0x200] ;  /* 0x0002002c3f1c083b */ /* 0x0008680008000200 */
[----:B------:R4:W1:Y:S02]  /*8230*/  @P0 LDSM.16.M88.4 R36, [R2+0x200] ;  /* 0x000200000224083b */ /* 0x0008640000000200 */
.L_x_129:
[----:B------:R-:W-:Y:S05]  /*8240*/  BSYNC B1 ;  /* 0x0000000000017941 */ /* 0x000fea0003800000 */
.L_x_128:
[----:B---3--:R-:W-:Y:S05]  /*8250*/  VIADD R0, R25, 0x60 ;  /* 0x0000006019007836 */ /* 0x008fea0000000000 */
[----:B------:R-:W-:Y:S04]  /*8260*/  SHF.R.U32.HI R0, RZ, 0x15, R0 ;  /* 0x00000015ff007819 */ /* 0x000fe80000011600 */
[----:B------:R-:W-:Y:S11]  /*8270*/  LOP3.LUT P0, RZ, R0, 0x3, R50, 0x48, !PT ;  /* 0x0000000300ff7812 */ /* 0x000ff60007804832 */
[----:B------:R-:W-:Y:S02]  /*8280*/  @!UPT UIADD3 URZ, UPT, UPT, URZ, URZ, URZ ;  /* 0x000000fffffff290 */ /* 0x000fe4000fffe0ff */
[----:B------:R-:W-:Y:S05]  /*8290*/  @!P0 BRA `(.L_x_133) ;  /* 0x0000000000408947 */ /* 0x000fea0003800000 */
[----:B------:R-:W3:Y:S01]  /*82a0*/  LDCU.64 UR8, c[0x4][0x70] ;  /* 0x01000e00ff0877ac */ /* 0x000ee20008000a00 */
[----:B------:R-:W-:Y:S01]  /*82b0*/  MOV R3, 0x0 ;  /* 0x0000000000037802 */ /* 0x000fe20000000f00 */
[----:B------:R-:W-:Y:S02]  /*82c0*/  HFMA2 R12, -RZ, RZ, 0, 5.9604644775390625e-08 ;  /* 0x00000001ff0c7431 */ /* 0x000fe400000001ff */
[----:B-1----:R-:W-:Y:S02]  /*82d0*/  IMAD.MOV.U32 R8, RZ, RZ, 0x192 ;  /* 0x00000192ff087424 */ /* 0x002fe400078e00ff */
[----:B------:R-:W-:Y:S01]  /*82e0*/  IMAD.MOV.U32 R13, RZ, RZ, RZ ;  /* 0x000000ffff0d7224 */ /* 0x000fe200078e00ff */
[----:B------:R-:W1:Y:S01]  /*82f0*/  LDCU.64 UR6, c[0x4][0x78] ;  /* 0x01000f00ff0677ac */ /* 0x000e620008000a00 */
[----:B----4-:R-:W4:Y:S01]  /*8300*/  LDC.64 R2, c[0x4][R3] ;  /* 0x0100000003027b82 */ /* 0x010f220000000a00 */
        /* <DEDUP_REMOVED lines=9> */
.L_x_133:
[----:B------:R-:W-:Y:S01]  /*83a0*/  ISETP.NE.AND P0, PT, R59, RZ, PT ;  /* 0x000000ff3b00720c */ /* 0x000fe20003f05270 */
[----:B------:R-:W-:Y:S05]  /*83b0*/  WARPSYNC.ALL ;  /* 0x0000000000007948 */ /* 0x000fea0003800000 */
[----:B------:R-:W-:Y:S01]  /*83c0*/  R2UR UR4, R25 ;  /* 0x00000000190472ca */ /* 0x000fe200000e0000 */
[--C-:B-1----:R-:W-:Y:S01]  /*83d0*/  HADD2.F32 R0, -RZ, R28.reuse.H0_H0 ;  /* 0x2000001cff007230 */ /* 0x102fe20000004100 */
[----:B------:R-:W-:Y:S01]  /*83e0*/  BSSY.RECONVERGENT B0, `(.L_x_134) ;  /* 0x0000052000007945 */ /* 0x000fe20003800200 */
[----:B----4-:R-:W-:Y:S02]  /*83f0*/  HADD2.F32 R2, -RZ, R28.H1_H1 ;  /* 0x3000001cff027230 */ /* 0x010fe40000004100 */
[--C-:B------:R-:W-:Y:S02]  /*8400*/  HADD2.F32 R3, -RZ, R29.reuse.H0_H0 ;  /* 0x2000001dff037230 */ /* 0x100fe40000004100 */
[----:B------:R-:W-:Y:S02]  /*8410*/  HADD2.F32 R20, -RZ, R29.H1_H1 ;  /* 0x3000001dff147230 */ /* 0x000fe40000004100 */
[--C-:B------:R-:W-:Y:S02]  /*8420*/  HADD2.F32 R21, -RZ, R30.reuse.H0_H0 ;  /* 0x2000001eff157230 */ /* 0x100fe40000004100 */
[----:B------:R-:W-:Y:S02]  /*8430*/  HADD2.F32 R25, -RZ, R30.H1_H1 ;  /* 0x3000001eff197230 */ /* 0x000fe40000004100 */
[----:B------:R-:W1:Y:S01]  /*8440*/  LDTM.16dp256bit.x4 R4, tmem[UR4+0x60] ;  /* 0x00006004000479ee */ /* 0x000e620008120000 */
[----:B------:R-:W-:Y:S01]  /*8450*/  R2UR UR4, R26 ;  /* 0x000000001a0472ca */ /* 0x000fe200000e0000 */
[----:B------:R-:W-:Y:S01]  /*8460*/  NOP ;  /* 0x0000000000007918 */ /* 0x000fe20000000000 */
[--C-:B------:R-:W-:Y:S02]  /*8470*/  HADD2.F32 R26, -RZ, R31.reuse.H0_H0 ;  /* 0x2000001fff1a7230 */ /* 0x100fe40000004100 */
[----:B------:R-:W-:Y:S02]  /*8480*/  HADD2.F32 R28, -RZ, R31.H1_H1 ;  /* 0x3000001fff1c7230 */ /* 0x000fe40000004100 */
[--C-:B------:R-:W-:Y:S02]  /*8490*/  HADD2.F32 R29, -RZ, R36.reuse.H0_H0 ;  /* 0x20000024ff1d7230 */ /* 0x100fe40000004100 */
[----:B------:R-:W-:Y:S02]  /*84a0*/  HADD2.F32 R30, -RZ, R36.H1_H1 ;  /* 0x30000024ff1e7230 */ /* 0x000fe40000004100 */
[--C-:B------:R-:W-:Y:S02]  /*84b0*/  HADD2.F32 R31, -RZ, R37.reuse.H0_H0 ;  /* 0x20000025ff1f7230 */ /* 0x100fe40000004100 */
[----:B------:R-:W-:Y:S01]  /*84c0*/  HADD2.F32 R32, -RZ, R37.H1_H1 ;  /* 0x30000025ff207230 */ /* 0x000fe20000004100 */
[----:B------:R-:W-:Y:S01]  /*84d0*/  UIADD3 UR4, UPT, UPT, UR4, 0xd0, URZ ;  /* 0x000000d004047890 */ /* 0x000fe2000fffe0ff */
[--C-:B------:R-:W-:Y:S02]  /*84e0*/  HADD2.F32 R33, -RZ, R38.reuse.H0_H0 ;  /* 0x20000026ff217230 */ /* 0x100fe40000004100 */
[----:B------:R-:W-:Y:S01]  /*84f0*/  HADD2.F32 R34, -RZ, R38.H1_H1 ;  /* 0x30000026ff227230 */ /* 0x000fe20000004100 */
[----:B------:R-:W-:Y:S01]  /*8500*/  UPRMT UR4, UR52, 0x654, UR4 ;  /* 0x0000065434047896 */ /* 0x000fe20008000004 */
[--C-:B------:R-:W-:Y:S02]  /*8510*/  HADD2.F32 R35, -RZ, R39.reuse.H0_H0 ;  /* 0x20000027ff237230 */ /* 0x100fe40000004100 */
[----:B------:R-:W-:Y:S02]  /*8520*/  HADD2.F32 R36, -RZ, R39.H1_H1 ;  /* 0x30000027ff247230 */ /* 0x000fe40000004100 */
[C---:B-1----:R-:W-:Y:S01]  /*8530*/  FMUL R4, R24.reuse, R4 ;  /* 0x0000000418047220 */ /* 0x042fe20000400000 */
[C---:B------:R-:W-:Y:S01]  /*8540*/  FMUL R5, R24.reuse, R5 ;  /* 0x0000000518057220 */ /* 0x040fe20000400000 */
[C---:B------:R-:W-:Y:S02]  /*8550*/  FMUL R6, R24.reuse, R6 ;  /* 0x0000000618067220 */ /* 0x040fe40000400000 */
[----:B------:R-:W-:Y:S01]  /*8560*/  SYNCS.ARRIVE.TRANS64.RED.A1T0 RZ, [UR4], RZ ;  /* 0x000000ffffff79a7 */ /* 0x000fe20008100404 */
[C---:B------:R-:W-:Y:S01]  /*8570*/  FFMA R4, R27.reuse, R0, R4 ;  /* 0x000000001b047223 */ /* 0x040fe20000000004 */
[C---:B------:R-:W-:Y:S01]  /*8580*/  FFMA R5, R27.reuse, R2, R5 ;  /* 0x000000021b057223 */ /* 0x040fe20000000005 */
[----:B------:R-:W-:Y:S01]  /*8590*/  FFMA R6, R27, R3, R6 ;  /* 0x000000031b067223 */ /* 0x000fe20000000006 */
[C---:B------:R-:W-:Y:S01]  /*85a0*/  FMUL R7, R24.reuse, R7 ;  /* 0x0000000718077220 */ /* 0x040fe20000400000 */
[C---:B------:R-:W-:Y:S01]  /*85b0*/  FMUL R8, R24.reuse, R8 ;  /* 0x0000000818087220 */ /* 0x040fe20000400000 */
[C---:B------:R-:W-:Y:S01]  /*85c0*/  FMUL R9, R24.reuse, R9 ;  /* 0x0000000918097220 */ /* 0x040fe20000400000 */
[----:B------:R-:W-:Y:S01]  /*85d0*/  F2FP.F16.F32.PACK_AB R4, R5, R4 ;  /* 0x000000040504723e */ /* 0x000fe200000000ff */
[C---:B------:R-:W-:Y:S01]  /*85e0*/  FFMA R7, R27.reuse, R20, R7 ;  /* 0x000000141b077223 */ /* 0x040fe20000000007 */
[C---:B------:R-:W-:Y:S01]  /*85f0*/  FFMA R8, R27.reuse, R21, R8 ;  /* 0x000000151b087223 */ /* 0x040fe20000000008 */
[C---:B------:R-:W-:Y:S01]  /*8600*/  FFMA R9, R27.reuse, R25, R9 ;  /* 0x000000191b097223 */ /* 0x040fe20000000009 */
[C---:B------:R-:W-:Y:S01]  /*8610*/  FMUL R0, R24.reuse, R10 ;  /* 0x0000000a18007220 */ /* 0x040fe20000400000 */
[C---:B------:R-:W-:Y:S01]  /*8620*/  FMUL R2, R24.reuse, R11 ;  /* 0x0000000b18027220 */ /* 0x040fe20000400000 */
[C---:B------:R-:W-:Y:S01]  /*8630*/  FMUL R3, R24.reuse, R12 ;  /* 0x0000000c18037220 */ /* 0x040fe20000400000 */
[C---:B------:R-:W-:Y:S01]  /*8640*/  FMUL R10, R24.reuse, R13 ;  /* 0x0000000d180a7220 */ /* 0x040fe20000400000 */
[C---:B------:R-:W-:Y:S01]  /*8650*/  FFMA R0, R27.reuse, R26, R0 ;  /* 0x0000001a1b007223 */ /* 0x040fe20000000000 */
[C---:B------:R-:W-:Y:S01]  /*8660*/  FMUL R11, R24.reuse, R14 ;  /* 0x0000000e180b7220 */ /* 0x040fe20000400000 */
[C---:B------:R-:W-:Y:S01]  /*8670*/  FFMA R2, R27.reuse, R28, R2 ;  /* 0x0000001c1b027223 */ /* 0x040fe20000000002 */
[C---:B------:R-:W-:Y:S01]  /*8680*/  FMUL R15, R24.reuse, R15 ;  /* 0x0000000f180f7220 */ /* 0x040fe20000400000 */
[C---:B------:R-:W-:Y:S01]  /*8690*/  FMUL R12, R24.reuse, R16 ;  /* 0x00000010180c7220 */ /* 0x040fe20000400000 */
[C---:B------:R-:W-:Y:S01]  /*86a0*/  FFMA R3, R27.reuse, R29, R3 ;  /* 0x0000001d1b037223 */ /* 0x040fe20000000003 */
[C---:B------:R-:W-:Y:S01]  /*86b0*/  FMUL R13, R24.reuse, R17 ;  /* 0x00000011180d7220 */ /* 0x040fe20000400000 */
[C---:B------:R-:W-:Y:S01]  /*86c0*/  FFMA R10, R27.reuse, R30, R10 ;  /* 0x0000001e1b0a7223 */ /* 0x040fe2000000000a */
[C---:B------:R-:W-:Y:S01]  /*86d0*/  FMUL R14, R24.reuse, R18 ;  /* 0x00000012180e7220 */ /* 0x040fe20000400000 */
[C---:B------:R-:W-:Y:S01]  /*86e0*/  FFMA R11, R27.reuse, R31, R11 ;  /* 0x0000001f1b0b7223 */ /* 0x040fe2000000000b */
[C---:B------:R-:W-:Y:S01]  /*86f0*/  FFMA R15, R27.reuse, R32, R15 ;  /* 0x000000201b0f7223 */ /* 0x040fe2000000000f */
[----:B------:R-:W-:Y:S01]  /*8700*/  FMUL R19, R24, R19 ;  /* 0x0000001318137220 */ /* 0x000fe20000400000 */
[C---:B------:R-:W-:Y:S01]  /*8710*/  FFMA R12, R27.reuse, R33, R12 ;  /* 0x000000211b0c7223 */ /* 0x040fe2000000000c */
[C---:B------:R-:W-:Y:S01]  /*8720*/  FFMA R13, R27.reuse, R34, R13 ;  /* 0x000000221b0d7223 */ /* 0x040fe2000000000d */
[----:B------:R-:W-:Y:S01]  /*8730*/  FFMA R14, R27, R35, R14 ;  /* 0x000000231b0e7223 */ /* 0x000fe2000000000e */
[----:B------:R-:W-:Y:S01]  /*8740*/  F2FP.F16.F32.PACK_AB R5, R7, R6 ;  /* 0x000000060705723e */ /* 0x000fe200000000ff */
[----:B------:R-:W-:Y:S01]  /*8750*/  FFMA R19, R27, R36, R19 ;  /* 0x000000241b137223 */ /* 0x000fe20000000013 */
[----:B------:R-:W-:Y:S02]  /*8760*/  F2FP.F16.F32.PACK_AB R6, R9, R8 ;  /* 0x000000080906723e */ /* 0x000fe400000000ff */
        /* <DEDUP_REMOVED lines=25> */
.L_x_135:
[----:B------:R-:W-:Y:S05]  /*8900*/  BSYNC.RECONVERGENT B0 ;  /* 0x0000000000007941 */ /* 0x000fea0003800200 */
.L_x_134:
[----:B------:R-:W-:Y:S01]  /*8910*/  BAR.SYNC.DEFER_BLOCKING 0x1, 0x80 ;  /* 0x0042000000007b1d */ /* 0x000fe20000010000 */
[----:B------:R-:W-:Y:S01]  /*8920*/  UISETP.NE.AND UP0, UPT, UR47, -0x4, UPT ;  /* 0xfffffffc2f00788c */ /* 0x000fe2000bf05270 */
[----:B------:R-:W-:Y:S08]  /*8930*/  IADD3 R22, PT, PT, R22, 0x1, RZ ;  /* 0x0000000116167810 */ /* 0x000ff00007ffe0ff */
[----:B------:R-:W-:Y:S05]  /*8940*/  BRA.U !UP0, `(.L_x_136) ;  /* 0x0000000108287547 */ /* 0x000fea000b800000 */
[----:B------:R-:W-:Y:S01]  /*8950*/  ISETP.NE.AND P0, PT, R60, RZ, PT ;  /* 0x000000ff3c00720c */ /* 0x000fe20003f05270 */
[----:B------:R-:W-:Y:S01]  /*8960*/  IMAD.U32 R2, RZ, RZ, UR46 ;  /* 0x0000002eff027e24 */ /* 0x000fe2000f8e00ff */
[----:B------:R-:W-:Y:S01]  /*8970*/  UIADD3 UR4, UPT, UPT, UR46, 0x1, URZ ;  /* 0x000000012e047890 */ /* 0x000fe2000fffe0ff */
[----:B------:R-:W-:Y:S03]  /*8980*/  IMAD.U32 R0, RZ, RZ, UR52 ;  /* 0x00000034ff007e24 */ /* 0x000fe6000f8e00ff */
[----:B------:R-:W-:Y:S04]  /*8990*/  UISETP.NE.AND UP0, UPT, UR4, 0x4, UPT ;  /* 0x000000040400788c */ /* 0x000fe8000bf05270 */
[----:B------:R-:W-:Y:S03]  /*89a0*/  USEL UR46, UR4, URZ, UP0 ;  /* 0x000000ff042e7287 */ /* 0x000fe60008000000 */
[----:B------:R-:W-:Y:S05]  /*89b0*/  @P0 LEA R2, R2, UR44, 0x3 ;  /* 0x0000002c02020c11 */ /* 0x000fea000f8e18ff */
[----:B------:R-:W-:Y:S05]  /*89c0*/  @P0 VIADD R2, R2, 0x60 ;  /* 0x0000006002020836 */ /* 0x000fea0000000000 */
[----:B------:R-:W-:Y:S04]  /*89d0*/  @P0 PRMT R0, R0, 0x654, R2 ;  /* 0x0000065400000816 */ /* 0x000fe80000000002 */
[----:B------:R3:W-:Y:S03]  /*89e0*/  @P0 SYNCS.ARRIVE.TRANS64.RED.A1T0 RZ, [R0+URZ], RZ ;  /* 0x000000ff00ff09a7 */ /* 0x0007e600081004ff */
.L_x_136:
[----:B------:R-:W-:Y:S01]  /*89f0*/  R2UR UR4, R51 ;  /* 0x00000000330472ca */ /* 0x000fe200000e0000 */
[----:B------:R-:W-:Y:S01]  /*8a00*/  UISETP.NE.AND UP0, UPT, UR62, URZ, UPT ;  /* 0x000000ff3e00728c */ /* 0x000fe2000bf05270 */
[----:B------:R-:W-:Y:S01]  /*8a10*/  ISETP.NE.AND P0, PT, R54, 0x2, PT ;  /* 0x000000023600780c */ /* 0x000fe20003f05270 */
[----:B------:R-:W-:Y:S01]  /*8a20*/  UIADD3 UR16, UPT, UPT, UR38, UR63, URZ ;  /* 0x0000003f26107290 */ /* 0x000fe2000fffe0ff */
[----:B------:R-:W-:Y:S01]  /*8a30*/  ISETP.NE.AND P1, PT, R22, 0x4, PT ;  /* 0x000000041600780c */ /* 0x000fe20003f25270 */
[----:B------:R-:W-:Y:S01]  /*8a40*/  UIADD3 UR47, UPT, UPT, UR47, 0x4, URZ ;  /* 0x000000042f2f7890 */ /* 0x000fe2000fffe0ff */
[----:B------:R-:W-:Y:S01]  /*8a50*/  SEL R2, RZ, 0x1, P0 ;  /* 0x00000001ff027807 */ /* 0x000fe20000000000 */
[----:B------:R-:W-:Y:S01]  /*8a60*/  UMOV UR36, UR61 ;  /* 0x0000003d00247c82 */ /* 0x000fe20008000000 */
[----:B---3--:R-:W-:Y:S02]  /*8a70*/  SEL R0, RZ, 0x1, P1 ;  /* 0x00000001ff007807 */ /* 0x008fe40000800000 */
[----:B------:R-:W-:Y:S02]  /*8a80*/  LOP3.LUT R55, R55, R2, RZ, 0x3c, !PT ;  /* 0x0000000237377212 */ /* 0x000fe400078e3cff */
[----:B------:R-:W-:Y:S01]  /*8a90*/  LOP3.LUT R56, R56, R0, RZ, 0x3c, !PT ;  /* 0x0000000038387212 */ /* 0x000fe200078e3cff */
[----:B------:R-:W-:Y:S01]  /*8aa0*/  UIADD3 UR20, UPT, UPT, UR37, UR4, URZ ;  /* 0x0000000425147290 */ /* 0x000fe2000fffe0ff */
[----:B------:R-:W-:Y:S02]  /*8ab0*/  SEL R54, R54, RZ, P0 ;  /* 0x000000ff36367207 */ /* 0x000fe40000000000 */
[----:B------:R-:W-:Y:S01]  /*8ac0*/  SEL R22, R22, RZ, P1 ;  /* 0x000000ff16167207 */ /* 0x000fe20000800000 */
[----:B------:R-:W-:Y:S08]  /*8ad0*/  BRA.U UP0, `(.L_x_137) ;  /* 0xffffffcd00c07547 */ /* 0x000ff0000b83ffff */
[----:B------:R-:W3:Y:S01]  /*8ae0*/  LDCU.64 UR4, c[0x0][0x888] ;  /* 0x00011100ff0477ac */ /* 0x000ee20008000a00 */
[----:B------:R-:W4:Y:S01]  /*8af0*/  LDCU.64 UR6, c[0x0][0x890] ;  /* 0x00011200ff0677ac */ /* 0x000f220008000a00 */
[----:B---3--:R-:W-:Y:S02]  /*8b00*/  ISETP.NE.U32.AND P2, PT, RZ, UR4, PT ;  /* 0x00000004ff007c0c */ /* 0x008fe4000bf45070 */
[----:B----4-:R-:W-:Y:S02]  /*8b10*/  ISETP.NE.U32.AND P1, PT, RZ, UR6, PT ;  /* 0x00000006ff007c0c */ /* 0x010fe4000bf25070 */
[----:B------:R-:W-:Y:S02]  /*8b20*/  ISETP.NE.AND.EX P2, PT, RZ, UR5, PT, P2 ;  /* 0x00000005ff007c0c */ /* 0x000fe4000bf45320 */
[----:B------:R-:W-:-:S13]  /*8b30*/  ISETP.NE.AND.EX P0, PT, RZ, UR7, PT, P1 ;  /* 0x00000007ff007c0c */ /* 0x000fda000bf05310 */
[----:B------:R-:W-:Y:S05]  /*8b40*/  @P2 BRA P0, `(.L_x_138) ;  /* 0x00000000003c2947 */ /* 0x000fea0000000000 */
[----:B------:R-:W-:-:S13]  /*8b50*/  ISETP.NE.AND.EX P1, PT, RZ, UR7, PT, P1 ;  /* 0x00000007ff007c0c */ /* 0x000fda000bf25310 */
[----:B------:R-:W-:Y:S05]  /*8b60*/  @P1 BRA `(.L_x_139) ;  /* 0x00000000000c1947 */ /* 0x000fea0003800000 */
[----:B------:R-:W-:-:S13]  /*8b70*/  FSETP.NEU.AND P0, PT, R27, RZ, PT ;  /* 0x000000ff1b00720b */ /* 0x000fda0003f0d000 */
[----:B------:R-:W-:Y:S05]  /*8b80*/  @!P0 EXIT ;  /* 0x000000000000894d */ /* 0x000fea0003800000 */
[----:B------:R-:W-:Y:S05]  /*8b90*/  BRA `(.L_x_138) ;  /* 0x0000000000287947 */ /* 0x000fea0003800000 */
.L_x_139:
[----:B------:R-:W-:Y:S01]  /*8ba0*/  ISETP.NE.AND P0, PT, R53, RZ, PT ;  /* 0x000000ff3500720c */ /* 0x000fe20003f05270 */
[----:B------:R-:W-:-:S12]  /*8bb0*/  BSSY.RECONVERGENT B0, `(.L_x_138) ;  /* 0x0000008000007945 */ /* 0x000fd80003800200 */
[----:B------:R-:W-:Y:S05]  /*8bc0*/  @P0 BRA `(.L_x_140) ;  /* 0x0000000000100947 */ /* 0x000fea0003800000 */
[----:B------:R-:W-:-:S04]  /*8bd0*/  ISETP.NE.U32.AND P0, PT, RZ, UR4, PT ;  /* 0x00000004ff007c0c */ /* 0x000fc8000bf05070 */
[----:B------:R-:W-:-:S13]  /*8be0*/  ISETP.NE.AND.EX P0, PT, RZ, UR5, PT, P0 ;  /* 0x00000005ff007c0c */ /* 0x000fda000bf05300 */
[----:B------:R-:W-:Y:S05]  /*8bf0*/  @!P0 EXIT ;  /* 0x000000000000894d */ /* 0x000fea0003800000 */
[----:B------:R-:W-:Y:S05]  /*8c00*/  BRA `(.L_x_141) ;  /* 0x0000000000087947 */ /* 0x000fea0003800000 */
.L_x_140:
[----:B------:R-:W-:-:S13]  /*8c10*/  FSETP.NEU.AND P0, PT, R27, RZ, PT ;  /* 0x000000ff1b00720b */ /* 0x000fda0003f0d000 */
[----:B------:R-:W-:Y:S05]  /*8c20*/  @!P0 EXIT ;  /* 0x000000000000894d */ /* 0x000fea0003800000 */
.L_x_141:
[----:B------:R-:W-:Y:S05]  /*8c30*/  BSYNC.RECONVERGENT B0 ;  /* 0x0000000000007941 */ /* 0x000fea0003800200 */
.L_x_138:
[----:B------:R-:W-:Y:S01]  /*8c40*/  ULEA UR6, UR46, UR44, 0x3 ;  /* 0x0000002c2e067291 */ /* 0x000fe2000f8e18ff */
[----:B------:R-:W-:-:S04]  /*8c50*/  DEPBAR.LE SB0, 0x0 ;  /* 0x000080000000791a */ /* 0x000fc80000000000 */
[----:B------:R-:W-:-:S04]  /*8c60*/  UIADD3 UR6, UPT, UPT, UR6, 0x60, URZ ;  /* 0x0000006006067890 */ /* 0x000fc8000fffe0ff */
[----:B------:R-:W-:-:S09]  /*8c70*/  UPRMT UR6, UR52, 0x654, UR6 ;  /* 0x0000065434067896 */ /* 0x000fd20008000006 */
[----:B------:R-:W-:Y:S01]  /*8c80*/  SYNCS.ARRIVE.TRANS64.RED.A1T0 RZ, [UR6], RZ ;  /* 0x000000ffffff79a7 */ /* 0x000fe20008100406 */
[----:B------:R-:W-:Y:S05]  /*8c90*/  EXIT ;  /* 0x000000000000794d */ /* 0x000fea0003800000 */
.L_x_24:
[----:B--2---:R2:W3:Y:S02]  /*8ca0*/  SYNCS.PHASECHK.TRANS64.TRYWAIT P0, [R0+URZ+0x100], R2 ;  /* 0x00010002000075a7 */ /* 0x0044e400080011ff */
[----:B---3--:R-:W-:Y:S05]  /*8cb0*/  @!P0 NANOSLEEP.SYNCS 0x989680 ;  /* 0x009896800000895d */ /* 0x008fea0003900000 */
[----:B------:R-:W3:Y:S02]  /*8cc0*/  @!P0 SYNCS.PHASECHK.TRANS64 P0, [R0+URZ+0x100], R2 ;  /* 0x00010002000085a7 */ /* 0x000ee400080010ff */
[----:B---3--:R-:W-:Y:S05]  /*8cd0*/  @!P0 BRA `(.L_x_24) ;  /* 0xfffffffc00f08947 */ /* 0x008fea000383ffff */
[----:B------:R-:W-:Y:S05]  /*8ce0*/  BRA `(.L_x_142) ;  /* 0xffffff8c00d07947 */ /* 0x000fea000383ffff */
.L_x_27:
[----:B-1----:R-:W-:-:S07]  /*8cf0*/  MOV R0, UR33 ;  /* 0x0000002100007c02 */ /* 0x002fce0008000f00 */
.L_x_143:
[----:B-1----:R1:W2:Y:S02]  /*8d00*/  SYNCS.PHASECHK.TRANS64.TRYWAIT P0, [R0+URZ+0x20], R3 ;  /* 0x00002003000075a7 */ /* 0x0022a400080011ff */
[----:B--2---:R-:W-:Y:S05]  /*8d10*/  @!P0 NANOSLEEP.SYNCS 0x989680 ;  /* 0x009896800000895d */ /* 0x004fea0003900000 */
[----:B------:R-:W2:Y:S02]  /*8d20*/  @!P0 SYNCS.PHASECHK.TRANS64 P0, [R0+URZ+0x20], R3 ;  /* 0x00002003000085a7 */ /* 0x000ea400080010ff */
[----:B--2---:R-:W-:Y:S05]  /*8d30*/  @!P0 BRA `(.L_x_143) ;  /* 0xfffffffc00f08947 */ /* 0x004fea000383ffff */
[----:B------:R-:W-:Y:S05]  /*8d40*/  BRA `(.L_x_26) ;  /* 0xffffff90001c7947 */ /* 0x000fea000383ffff */
.L_x_36:
[----:B-1----:R-:W-:-:S07]  /*8d50*/  MOV R0, UR33 ;  /* 0x0000002100007c02 */ /* 0x002fce0008000f00 */
.L_x_144:
[----:B-1----:R1:W2:Y:S02]  /*8d60*/  SYNCS.PHASECHK.TRANS64.TRYWAIT P0, [R0+URZ+0x20], R3 ;  /* 0x00002003000075a7 */ /* 0x0022a400080011ff */
[----:B--2---:R-:W-:Y:S05]  /*8d70*/  @!P0 NANOSLEEP.SYNCS 0x989680 ;  /* 0x009896800000895d */ /* 0x004fea0003900000 */
[----:B------:R-:W2:Y:S02]  /*8d80*/  @!P0 SYNCS.PHASECHK.TRANS64 P0, [R0+URZ+0x20], R3 ;  /* 0x00002003000085a7 */ /* 0x000ea400080010ff */
[----:B--2---:R-:W-:Y:S05]  /*8d90*/  @!P0 BRA `(.L_x_144) ;  /* 0xfffffffc00f08947 */ /* 0x004fea000383ffff */
[----:B------:R-:W-:Y:S05]  /*8da0*/  BRA `(.L_x_35) ;  /* 0xffffff9400287947 */ /* 0x000fea000383ffff */
.L_x_43:
[----:B-1----:R1:W4:Y:S02]  /*8db0*/  SYNCS.PHASECHK.TRANS64.TRYWAIT P0, [R3+URZ+0x90], R0 ;  /* 0x00009000030075a7 */ /* 0x00232400080011ff */
[----:B----4-:R-:W-:Y:S05]  /*8dc0*/  @!P0 NANOSLEEP.SYNCS 0x989680 ;  /* 0x009896800000895d */ /* 0x010fea0003900000 */
[----:B------:R-:W4:Y:S02]  /*8dd0*/  @!P0 SYNCS.PHASECHK.TRANS64 P0, [R3+URZ+0x90], R0 ;  /* 0x00009000030085a7 */ /* 0x000f2400080010ff */
[----:B----4-:R-:W-:Y:S05]  /*8de0*/  @!P0 BRA `(.L_x_43) ;  /* 0xfffffffc00f08947 */ /* 0x010fea000383ffff */
[----:B------:R-:W-:Y:S05]  /*8df0*/  BRA `(.L_x_145) ;  /* 0xffffff9800147947 */ /* 0x000fea000383ffff */
.L_x_47:
[----:B------:R-:W-:-:S07]  /*8e00*/  MOV R0, UR4 ;  /* 0x0000000400007c02 */ /* 0x000fce0008000f00 */
.L_x_146:
[----:B-1----:R1:W2:Y:S02]  /*8e10*/  SYNCS.PHASECHK.TRANS64.TRYWAIT P0, [R0+URZ], R2 ;  /* 0x00000002000075a7 */ /* 0x0022a400080011ff */
[----:B--2---:R-:W-:Y:S05]  /*8e20*/  @!P0 NANOSLEEP.SYNCS 0x989680 ;  /* 0x009896800000895d */ /* 0x004fea0003900000 */
[----:B------:R-:W2:Y:S02]  /*8e30*/  @!P0 SYNCS.PHASECHK.TRANS64 P0, [R0+URZ], R2 ;  /* 0x00000002000085a7 */ /* 0x000ea400080010ff */
[----:B--2---:R-:W-:Y:S05]  /*8e40*/  @!P0 BRA `(.L_x_146) ;  /* 0xfffffffc00f08947 */ /* 0x004fea000383ffff */
[----:B------:R-:W-:Y:S05]  /*8e50*/  BRA `(.L_x_147) ;  /* 0xffffff9c00bc7947 */ /* 0x000fea000383ffff */
.L_x_48:
[----:B------:R-:W-:-:S07]  /*8e60*/  MOV R0, UR5 ;  /* 0x0000000500007c02 */ /* 0x000fce0008000f00 */
.L_x_148:
[----:B-1----:R1:W2:Y:S02]  /*8e70*/  SYNCS.PHASECHK.TRANS64.TRYWAIT P0, [R0+URZ], R3 ;  /* 0x00000003000075a7 */ /* 0x0022a400080011ff */
[----:B--2---:R-:W-:Y:S05]  /*8e80*/  @!P0 NANOSLEEP.SYNCS 0x989680 ;  /* 0x009896800000895d */ /* 0x004fea0003900000 */
[----:B------:R-:W2:Y:S02]  /*8e90*/  @!P0 SYNCS.PHASECHK.TRANS64 P0, [R0+URZ], R3 ;  /* 0x00000003000085a7 */ /* 0x000ea400080010ff */
[----:B--2---:R-:W-:Y:S05]  /*8ea0*/  @!P0 BRA `(.L_x_148) ;  /* 0xfffffffc00f08947 */ /* 0x004fea000383ffff */
[----:B------:R-:W-:Y:S05]  /*8eb0*/  BRA `(.L_x_149) ;  /* 0xffffff9c00c87947 */ /* 0x000fea000383ffff */
.L_x_49:
[----:B------:R-:W-:-:S07]  /*8ec0*/  MOV R0, UR5 ;  /* 0x0000000500007c02 */ /* 0x000fce0008000f00 */
.L_x_150:
[----:B-1----:R1:W2:Y:S02]  /*8ed0*/  SYNCS.PHASECHK.TRANS64.TRYWAIT P0, [R0+URZ], R3 ;  /* 0x00000003000075a7 */ /* 0x0022a400080011ff */
[----:B--2---:R-:W-:Y:S05]  /*8ee0*/  @!P0 NANOSLEEP.SYNCS 0x989680 ;  /* 0x009896800000895d */ /* 0x004fea0003900000 */
[----:B------:R-:W2:Y:S02]  /*8ef0*/  @!P0 SYNCS.PHASECHK.TRANS64 P0, [R0+URZ], R3 ;  /* 0x00000003000085a7 */ /* 0x000ea400080010ff */
[----:B--2---:R-:W-:Y:S05]  /*8f00*/  @!P0 BRA `(.L_x_150) ;  /* 0xfffffffc00f08947 */ /* 0x004fea000383ffff */
[----:B------:R-:W-:Y:S05]  /*8f10*/  BRA `(.L_x_151) ;  /* 0xffffff9c00d47947 */ /* 0x000fea000383ffff */
.L_x_52:
[----:B-1----:R1:W2:Y:S02]  /*8f20*/  SYNCS.PHASECHK.TRANS64.TRYWAIT P0, [R2+URZ+0xf0], R4 ;  /* 0x0000f004020075a7 */ /* 0x0022a400080011ff */
[----:B--2---:R-:W-:Y:S05]  /*8f30*/  @!P0 NANOSLEEP.SYNCS 0x989680 ;  /* 0x009896800000895d */ /* 0x004fea0003900000 */
[----:B------:R-:W2:Y:S02]  /*8f40*/  @!P0 SYNCS.PHASECHK.TRANS64 P0, [R2+URZ+0xf0], R4 ;  /* 0x0000f004020085a7 */ /* 0x000ea400080010ff */
[----:B--2---:R-:W-:Y:S05]  /*8f50*/  @!P0 BRA `(.L_x_52) ;  /* 0xfffffffc00f08947 */ /* 0x004fea000383ffff */
[----:B------:R-:W-:Y:S05]  /*8f60*/  BRA `(.L_x_152) ;  /* 0xffffffa000307947 */ /* 0x000fea000383ffff */
.L_x_53:
[----:B------:R-:W-:-:S07]  /*8f70*/  MOV R2, UR4 ;  /* 0x0000000400027c02 */ /* 0x000fce0008000f00 */
.L_x_153:
[----:B-1----:R1:W2:Y:S02]  /*8f80*/  SYNCS.PHASECHK.TRANS64.TRYWAIT P0, [R2+URZ+0xa0], R5 ;  /* 0x0000a005020075a7 */ /* 0x0022a400080011ff */
[----:B--2---:R-:W-:Y:S05]  /*8f90*/  @!P0 NANOSLEEP.SYNCS 0x989680 ;  /* 0x009896800000895d */ /* 0x004fea0003900000 */
[----:B------:R-:W2:Y:S02]  /*8fa0*/  @!P0 SYNCS.PHASECHK.TRANS64 P0, [R2+URZ+0xa0], R5 ;  /* 0x0000a005020085a7 */ /* 0x000ea400080010ff */
[----:B--2---:R-:W-:Y:S05]  /*8fb0*/  @!P0 BRA `(.L_x_153) ;  /* 0xfffffffc00f08947 */ /* 0x004fea000383ffff */
[----:B------:R-:W-:Y:S05]  /*8fc0*/  BRA `(.L_x_154) ;  /* 0xffffffa000407947 */ /* 0x000fea000383ffff */
.L_x_54:
[----:B-1----:R1:W2:Y:S02]  /*8fd0*/  SYNCS.PHASECHK.TRANS64.TRYWAIT P1, [R2+URZ+0x90], R4 ;  /* 0x00009004020075a7 */ /* 0x0022a400080211ff */
[----:B--2---:R-:W-:Y:S05]  /*8fe0*/  @!P1 NANOSLEEP.SYNCS 0x989680 ;  /* 0x009896800000995d */ /* 0x004fea0003900000 */
[----:B------:R-:W2:Y:S02]  /*8ff0*/  @!P1 SYNCS.PHASECHK.TRANS64 P1, [R2+URZ+0x90], R4 ;  /* 0x00009004020095a7 */ /* 0x000ea400080210ff */
[----:B--2---:R-:W-:Y:S05]  /*9000*/  @!P1 BRA `(.L_x_54) ;  /* 0xfffffffc00f09947 */ /* 0x004fea000383ffff */
[----:B------:R-:W-:Y:S05]  /*9010*/  BRA `(.L_x_155) ;  /* 0xffffffa000707947 */ /* 0x000fea000383ffff */
.L_x_57:
[----:B------:R-:W-:-:S07]  /*9020*/  MOV R0, UR4 ;  /* 0x0000000400007c02 */ /* 0x000fce0008000f00 */
.L_x_156:
[----:B-1----:R1:W2:Y:S02]  /*9030*/  SYNCS.PHASECHK.TRANS64.TRYWAIT P0, [R0+URZ+0xa0], R2 ;  /* 0x0000a002000075a7 */ /* 0x0022a400080011ff */
[----:B--2---:R-:W-:Y:S05]  /*9040*/  @!P0 NANOSLEEP.SYNCS 0x989680 ;  /* 0x009896800000895d */ /* 0x004fea0003900000 */
[----:B------:R-:W2:Y:S02]  /*9050*/  @!P0 SYNCS.PHASECHK.TRANS64 P0, [R0+URZ+0xa0], R2 ;  /* 0x0000a002000085a7 */ /* 0x000ea400080010ff */
[----:B--2---:R-:W-:Y:S05]  /*9060*/  @!P0 BRA `(.L_x_156) ;  /* 0xfffffffc00f08947 */ /* 0x004fea000383ffff */
[----:B------:R-:W-:Y:S05]  /*9070*/  BRA `(.L_x_56) ;  /* 0xffffffa000c47947 */ /* 0x000fea000383ffff */
.L_x_64:
[----:B-1----:R1:W2:Y:S02]  /*9080*/  SYNCS.PHASECHK.TRANS64.TRYWAIT P1, [R0+URZ+0x90], R2 ;  /* 0x00009002000075a7 */ /* 0x0022a400080211ff */
[----:B--2---:R-:W-:Y:S05]  /*9090*/  @!P1 NANOSLEEP.SYNCS 0x989680 ;  /* 0x009896800000995d */ /* 0x004fea0003900000 */
[----:B------:R-:W2:Y:S02]  /*90a0*/  @!P1 SYNCS.PHASECHK.TRANS64 P1, [R0+URZ+0x90], R2 ;  /* 0x00009002000095a7 */ /* 0x000ea400080210ff */
[----:B--2---:R-:W-:Y:S05]  /*90b0*/  @!P1 BRA `(.L_x_64) ;  /* 0xfffffffc00f09947 */ /* 0x004fea000383ffff */
[----:B------:R-:W-:Y:S05]  /*90c0*/  BRA `(.L_x_157) ;  /* 0xffffffa800587947 */ /* 0x000fea000383ffff */
.L_x_65:
[----:B------:R-:W-:-:S07]  /*90d0*/  MOV R2, UR46 ;  /* 0x0000002e00027c02 */ /* 0x000fce0008000f00 */
.L_x_158:
[----:B-1----:R1:W2:Y:S02]  /*90e0*/  SYNCS.PHASECHK.TRANS64.TRYWAIT P0, [R2+URZ+0xd0], R0 ;  /* 0x0000d000020075a7 */ /* 0x0022a400080011ff */
[----:B--2---:R-:W-:Y:S05]  /*90f0*/  @!P0 NANOSLEEP.SYNCS 0x989680 ;  /* 0x009896800000895d */ /* 0x004fea0003900000 */
[----:B------:R-:W2:Y:S02]  /*9100*/  @!P0 SYNCS.PHASECHK.TRANS64 P0, [R2+URZ+0xd0], R0 ;  /* 0x0000d000020085a7 */ /* 0x000ea400080010ff */
[----:B--2---:R-:W-:Y:S05]  /*9110*/  @!P0 BRA `(.L_x_158) ;  /* 0xfffffffc00f08947 */ /* 0x004fea000383ffff */
[----:B------:R-:W-:Y:S05]  /*9120*/  BRA `(.L_x_159) ;  /* 0xffffffa800a87947 */ /* 0x000fea000383ffff */
.L_x_68:
[----:B------:R-:W-:Y:S07]  /*9130*/  MOV R0, UR7 ;  /* 0x0000000700007c02 */ /* 0x000fee0008000f00 */
.L_x_160:
[----:B-1----:R1:W2:Y:S02]  /*9140*/  SYNCS.PHASECHK.TRANS64.TRYWAIT P0, [R0+URZ], R2 ;  /* 0x00000002000075a7 */ /* 0x0022a400080011ff */
[----:B--2---:R-:W-:Y:S05]  /*9150*/  @!P0 NANOSLEEP.SYNCS 0x989680 ;  /* 0x009896800000895d */ /* 0x004fea0003900000 */
[----:B------:R-:W2:Y:S02]  /*9160*/  @!P0 SYNCS.PHASECHK.TRANS64 P0, [R0+URZ], R2 ;  /* 0x00000002000085a7 */ /* 0x000ea400080010ff */
[----:B--2---:R-:W-:Y:S05]  /*9170*/  @!P0 BRA `(.L_x_160) ;  /* 0xfffffffc00f08947 */ /* 0x004fea000383ffff */
[----:B------:R-:W-:Y:S05]  /*9180*/  BRA `(.L_x_67) ;  /* 0xffffffa800c47947 */ /* 0x000fea000383ffff */
.L_x_71:
[----:B------:R-:W-:-:S07]  /*9190*/  MOV R0, UR4 ;  /* 0x0000000400007c02 */ /* 0x000fce0008000f00 */
.L_x_161:
[----:B--2---:R2:W4:Y:S02]  /*91a0*/  SYNCS.PHASECHK.TRANS64.TRYWAIT P0, [R0+URZ], R2 ;  /* 0x00000002000075a7 */ /* 0x00452400080011ff */
[----:B----4-:R-:W-:Y:S05]  /*91b0*/  @!P0 NANOSLEEP.SYNCS 0x989680 ;  /* 0x009896800000895d */ /* 0x010fea0003900000 */
[----:B------:R-:W4:Y:S02]  /*91c0*/  @!P0 SYNCS.PHASECHK.TRANS64 P0, [R0+URZ], R2 ;  /* 0x00000002000085a7 */ /* 0x000f2400080010ff */
[----:B----4-:R-:W-:Y:S05]  /*91d0*/  @!P0 BRA `(.L_x_161) ;  /* 0xfffffffc00f08947 */ /* 0x010fea000383ffff */
[----:B------:R-:W-:Y:S05]  /*91e0*/  BRA `(.L_x_162) ;  /* 0xffffffac00f07947 */ /* 0x000fea000383ffff */
.L_x_72:
[----:B------:R-:W-:-:S07]  /*91f0*/  MOV R0, UR5 ;  /* 0x0000000500007c02 */ /* 0x000fce0008000f00 */
.L_x_163:
[----:B-1----:R1:W2:Y:S02]  /*9200*/  SYNCS.PHASECHK.TRANS64.TRYWAIT P0, [R0+URZ], R3 ;  /* 0x00000003000075a7 */ /* 0x0022a400080011ff */
[----:B--2---:R-:W-:Y:S05]  /*9210*/  @!P0 NANOSLEEP.SYNCS 0x989680 ;  /* 0x009896800000895d */ /* 0x004fea0003900000 */
[----:B------:R-:W2:Y:S02]  /*9220*/  @!P0 SYNCS.PHASECHK.TRANS64 P0, [R0+URZ], R3 ;  /* 0x00000003000085a7 */ /* 0x000ea400080010ff */
[----:B--2---:R-:W-:Y:S05]  /*9230*/  @!P0 BRA `(.L_x_163) ;  /* 0xfffffffc00f08947 */ /* 0x004fea000383ffff */
[----:B------:R-:W-:Y:S05]  /*9240*/  BRA `(.L_x_164) ;  /* 0xffffffac00fc7947 */ /* 0x000fea000383ffff */
.L_x_73:
[----:B------:R-:W-:-:S07]  /*9250*/  MOV R0, UR5 ;  /* 0x0000000500007c02 */ /* 0x000fce0008000f00 */
.L_x_165:
[----:B-1----:R1:W2:Y:S02]  /*9260*/  SYNCS.PHASECHK.TRANS64.TRYWAIT P0, [R0+URZ], R3 ;  /* 0x00000003000075a7 */ /* 0x0022a400080011ff */
[----:B--2---:R-:W-:Y:S05]  /*9270*/  @!P0 NANOSLEEP.SYNCS 0x989680 ;  /* 0x009896800000895d */ /* 0x004fea0003900000 */
[----:B------:R-:W2:Y:S02]  /*9280*/  @!P0 SYNCS.PHASECHK.TRANS64 P0, [R0+URZ], R3 ;  /* 0x00000003000085a7 */ /* 0x000ea400080010ff */
[----:B--2---:R-:W-:Y:S05]  /*9290*/  @!P0 BRA `(.L_x_165) ;  /* 0xfffffffc00f08947 */ /* 0x004fea000383ffff */
[----:B------:R-:W-:Y:S05]  /*92a0*/  BRA `(.L_x_166) ;  /* 0xffffffb000087947 */ /* 0x000fea000383ffff */
.L_x_74:
[----:B-1----:R-:W-:-:S07]  /*92b0*/  MOV R0, UR4 ;  /* 0x0000000400007c02 */ /* 0x002fce0008000f00 */
.L_x_167:
[----:B-1----:R1:W2:Y:S02]  /*92c0*/  SYNCS.PHASECHK.TRANS64.TRYWAIT P0, [R0+URZ], R2 ;  /* 0x00000002000075a7 */ /* 0x0022a400080011ff */
[----:B--2---:R-:W-:Y:S05]  /*92d0*/  @!P0 NANOSLEEP.SYNCS 0x989680 ;  /* 0x009896800000895d */ /* 0x004fea0003900000 */
[----:B------:R-:W2:Y:S02]  /*92e0*/  @!P0 SYNCS.PHASECHK.TRANS64 P0, [R0+URZ], R2 ;  /* 0x00000002000085a7 */ /* 0x000ea400080010ff */
[----:B--2---:R-:W-:Y:S05]  /*92f0*/  @!P0 BRA `(.L_x_167) ;  /* 0xfffffffc00f08947 */ /* 0x004fea000383ffff */
[----:B------:R-:W-:Y:S05]  /*9300*/  BRA `(.L_x_168) ;  /* 0xffffffb000147947 */ /* 0x000fea000383ffff */
.L_x_79:
[----:B--2---:R2:W3:Y:S02]  /*9310*/  SYNCS.PHASECHK.TRANS64.TRYWAIT P0, [R12+URZ+0x90], R0 ;  /* 0x000090000c0075a7 */ /* 0x0044e400080011ff */
[----:B---3--:R-:W-:Y:S05]  /*9320*/  @!P0 NANOSLEEP.SYNCS 0x989680 ;  /* 0x009896800000895d */ /* 0x008fea0003900000 */
[----:B------:R-:W3:Y:S02]  /*9330*/  @!P0 SYNCS.PHASECHK.TRANS64 P0, [R12+URZ+0x90], R0 ;  /* 0x000090000c0085a7 */ /* 0x000ee400080010ff */
[----:B---3--:R-:W-:Y:S05]  /*9340*/  @!P0 BRA `(.L_x_79) ;  /* 0xfffffffc00f08947 */ /* 0x008fea000383ffff */
[----:B------:R-:W-:Y:S05]  /*9350*/  BRA `(.L_x_169) ;  /* 0xffffffb400347947 */ /* 0x000fea000383ffff */
.L_x_82:
[----:B-1----:R-:W-:Y:S07]  /*9360*/  MOV R0, UR21 ;  /* 0x0000001500007c02 */ /* 0x002fee0008000f00 */
.L_x_170:
[----:B-1----:R1:W2:Y:S02]  /*9370*/  SYNCS.PHASECHK.TRANS64.TRYWAIT P2, [R0+URZ+0x88], R6 ;  /* 0x00008806000075a7 */ /* 0x0022a400080411ff */
[----:B--2---:R-:W-:Y:S05]  /*9380*/  @!P2 NANOSLEEP.SYNCS 0x989680 ;  /* 0x009896800000a95d */ /* 0x004fea0003900000 */
[----:B------:R-:W2:Y:S02]  /*9390*/  @!P2 SYNCS.PHASECHK.TRANS64 P2, [R0+URZ+0x88], R6 ;  /* 0x000088060000a5a7 */ /* 0x000ea400080410ff */
[----:B--2---:R-:W-:Y:S05]  /*93a0*/  @!P2 BRA `(.L_x_170) ;  /* 0xfffffffc00f0a947 */ /* 0x004fea000383ffff */
[----:B------:R-:W-:Y:S05]  /*93b0*/  BRA `(.L_x_81) ;  /* 0xffffffb8009c7947 */ /* 0x000fea000383ffff */
.L_x_85:
[----:B------:R-:W-:Y:S07]  /*93c0*/  MOV R0, UR21 ;  /* 0x0000001500007c02 */ /* 0x000fee0008000f00 */
.L_x_171:
[----:B-1----:R1:W2:Y:S02]  /*93d0*/  SYNCS.PHASECHK.TRANS64.TRYWAIT P0, [R0+URZ+0x60], R9 ;  /* 0x00006009000075a7 */ /* 0x0022a400080011ff */
[----:B--2---:R-:W-:Y:S05]  /*93e0*/  @!P0 NANOSLEEP.SYNCS 0x989680 ;  /* 0x009896800000895d */ /* 0x004fea0003900000 */
[----:B------:R-:W2:Y:S02]  /*93f0*/  @!P0 SYNCS.PHASECHK.TRANS64 P0, [R0+URZ+0x60], R9 ;  /* 0x00006009000085a7 */ /* 0x000ea400080010ff */
[----:B--2---:R-:W-:Y:S05]  /*9400*/  @!P0 BRA `(.L_x_171) ;  /* 0xfffffffc00f08947 */ /* 0x004fea000383ffff */
[----:B------:R-:W-:Y:S05]  /*9410*/  BRA `(.L_x_172) ;  /* 0xffffffb800f87947 */ /* 0x000fea000383ffff */
.L_x_86:
[----:B------:R-:W-:Y:S07]  /*9420*/  MOV R0, UR21 ;  /* 0x0000001500007c02 */ /* 0x000fee0008000f00 */
.L_x_173:
[----:B-1----:R1:W2:Y:S02]  /*9430*/  SYNCS.PHASECHK.TRANS64.TRYWAIT P0, [R0+URZ+0x68], R9 ;  /* 0x00006809000075a7 */ /* 0x0022a400080011ff */
[----:B--2---:R-:W-:Y:S05]  /*9440*/  @!P0 NANOSLEEP.SYNCS 0x989680 ;  /* 0x009896800000895d */ /* 0x004fea0003900000 */
[----:B------:R-:W2:Y:S02]  /*9450*/  @!P0 SYNCS.PHASECHK.TRANS64 P0, [R0+URZ+0x68], R9 ;  /* 0x00006809000085a7 */ /* 0x000ea400080010ff */
[----:B--2---:R-:W-:Y:S05]  /*9460*/  @!P0 BRA `(.L_x_173) ;  /* 0xfffffffc00f08947 */ /* 0x004fea000383ffff */
[----:B------:R-:W-:Y:S05]  /*9470*/  BRA `(.L_x_174) ;  /* 0xffffffbc00347947 */ /* 0x000fea000383ffff */
.L_x_87:
[----:B------:R-:W-:Y:S07]  /*9480*/  MOV R0, UR21 ;  /* 0x0000001500007c02 */ /* 0x000fee0008000f00 */
.L_x_175:
[----:B-1----:R1:W2:Y:S02]  /*9490*/  SYNCS.PHASECHK.TRANS64.TRYWAIT P0, [R0+URZ+0x70], R9 ;  /* 0x00007009000075a7 */ /* 0x0022a400080011ff */
[----:B--2---:R-:W-:Y:S05]  /*94a0*/  @!P0 NANOSLEEP.SYNCS 0x989680 ;  /* 0x009896800000895d */ /* 0x004fea0003900000 */
[----:B------:R-:W2:Y:S02]  /*94b0*/  @!P0 SYNCS.PHASECHK.TRANS64 P0, [R0+URZ+0x70], R9 ;  /* 0x00007009000085a7 */ /* 0x000ea400080010ff */
[----:B--2---:R-:W-:Y:S05]  /*94c0*/  @!P0 BRA `(.L_x_175) ;  /* 0xfffffffc00f08947 */ /* 0x004fea000383ffff */
[----:B------:R-:W-:Y:S05]  /*94d0*/  BRA `(.L_x_176) ;  /* 0xffffffbc007c7947 */ /* 0x000fea000383ffff */
.L_x_88:
[----:B------:R-:W-:Y:S07]  /*94e0*/  MOV R0, UR21 ;  /* 0x0000001500007c02 */ /* 0x000fee0008000f00 */
.L_x_177:
[----:B-1----:R1:W2:Y:S02]  /*94f0*/  SYNCS.PHASECHK.TRANS64.TRYWAIT P0, [R0+URZ+0x78], R9 ;  /* 0x00007809000075a7 */ /* 0x0022a400080011ff */
[----:B--2---:R-:W-:Y:S05]  /*9500*/  @!P0 NANOSLEEP.SYNCS 0x989680 ;  /* 0x009896800000895d */ /* 0x004fea0003900000 */
[----:B------:R-:W2:Y:S02]  /*9510*/  @!P0 SYNCS.PHASECHK.TRANS64 P0, [R0+URZ+0x78], R9 ;  /* 0x00007809000085a7 */ /* 0x000ea400080010ff */
[----:B--2---:R-:W-:Y:S05]  /*9520*/  @!P0 BRA `(.L_x_177) ;  /* 0xfffffffc00f08947 */ /* 0x004fea000383ffff */
[----:B------:R-:W-:Y:S05]  /*9530*/  BRA `(.L_x_178) ;  /* 0xffffffbc00c07947 */ /* 0x000fea000383ffff */
.L_x_90:
[----:B------:R-:W-:-:S07]  /*9540*/  MOV R0, UR21 ;  /* 0x0000001500007c02 */ /* 0x000fce0008000f00 */
.L_x_179:
[----:B-1----:R1:W3:Y:S02]  /*9550*/  SYNCS.PHASECHK.TRANS64.TRYWAIT P0, [R0+URZ+0x60], R2 ;  /* 0x00006002000075a7 */ /* 0x0022e400080011ff */
[----:B---3--:R-:W-:Y:S05]  /*9560*/  @!P0 NANOSLEEP.SYNCS 0x989680 ;  /* 0x009896800000895d */ /* 0x008fea0003900000 */
[----:B------:R-:W3:Y:S02]  /*9570*/  @!P0 SYNCS.PHASECHK.TRANS64 P0, [R0+URZ+0x60], R2 ;  /* 0x00006002000085a7 */ /* 0x000ee400080010ff */
[----:B---3--:R-:W-:Y:S05]  /*9580*/  @!P0 BRA `(.L_x_179) ;  /* 0xfffffffc00f08947 */ /* 0x008fea000383ffff */
[----:B------:R-:W-:Y:S05]  /*9590*/  BRA `(.L_x_180) ;  /* 0xffffffc000347947 */ /* 0x000fea000383ffff */
.L_x_91:
[----:B-1----:R-:W-:-:S07]  /*95a0*/  MOV R0, UR21 ;  /* 0x0000001500007c02 */ /* 0x002fce0008000f00 */
.L_x_181:
[----:B-1----:R1:W3:Y:S02]  /*95b0*/  SYNCS.PHASECHK.TRANS64.TRYWAIT P0, [R0+URZ+0x68], R2 ;  /* 0x00006802000075a7 */ /* 0x0022e400080011ff */
[----:B---3--:R-:W-:Y:S05]  /*95c0*/  @!P0 NANOSLEEP.SYNCS 0x989680 ;  /* 0x009896800000895d */ /* 0x008fea0003900000 */
[----:B------:R-:W3:Y:S02]  /*95d0*/  @!P0 SYNCS.PHASECHK.TRANS64 P0, [R0+URZ+0x68], R2 ;  /* 0x00006802000085a7 */ /* 0x000ee400080010ff */
[----:B---3--:R-:W-:Y:S05]  /*95e0*/  @!P0 BRA `(.L_x_181) ;  /* 0xfffffffc00f08947 */ /* 0x008fea000383ffff */
[----:B------:R-:W-:Y:S05]  /*95f0*/  BRA `(.L_x_182) ;  /* 0xffffffc000247947 */ /* 0x000fea000383ffff */
.L_x_92:
[----:B-1----:R-:W-:-:S07]  /*9600*/  MOV R0, UR21 ;  /* 0x0000001500007c02 */ /* 0x002fce0008000f00 */
.L_x_183:
[----:B-1----:R1:W3:Y:S02]  /*9610*/  SYNCS.PHASECHK.TRANS64.TRYWAIT P0, [R0+URZ+0x70], R2 ;  /* 0x00007002000075a7 */ /* 0x0022e400080011ff */
[----:B---3--:R-:W-:Y:S05]  /*9620*/  @!P0 NANOSLEEP.SYNCS 0x989680 ;  /* 0x009896800000895d */ /* 0x008fea0003900000 */
[----:B------:R-:W3:Y:S02]  /*9630*/  @!P0 SYNCS.PHASECHK.TRANS64 P0, [R0+URZ+0x70], R2 ;  /* 0x00007002000085a7 */ /* 0x000ee400080010ff */
[----:B---3--:R-:W-:Y:S05]  /*9640*/  @!P0 BRA `(.L_x_183) ;  /* 0xfffffffc00f08947 */ /* 0x008fea000383ffff */
[----:B------:R-:W-:Y:S05]  /*9650*/  BRA `(.L_x_184) ;  /* 0xffffffc000147947 */ /* 0x000fea000383ffff */
.L_x_94:
[----:B--2---:R2:W4:Y:S02]  /*9660*/  SYNCS.PHASECHK.TRANS64.TRYWAIT P0, [R3+URZ+0x90], R0 ;  /* 0x00009000030075a7 */ /* 0x00452400080011ff */
[----:B----4-:R-:W-:Y:S05]  /*9670*/  @!P0 NANOSLEEP.SYNCS 0x989680 ;  /* 0x009896800000895d */ /* 0x010fea0003900000 */
[----:B------:R-:W4:Y:S02]  /*9680*/  @!P0 SYNCS.PHASECHK.TRANS64 P0, [R3+URZ+0x90], R0 ;  /* 0x00009000030085a7 */ /* 0x000f2400080010ff */
[----:B----4-:R-:W-:Y:S05]  /*9690*/  @!P0 BRA `(.L_x_94) ;  /* 0xfffffffc00f08947 */ /* 0x010fea000383ffff */
[----:B------:R-:W-:Y:S05]  /*96a0*/  BRA `(.L_x_185) ;  /* 0xffffffc000e07947 */ /* 0x000fea000383ffff */
.L_x_105:
[----:B-1----:R-:W-:Y:S04]  /*96b0*/  MOV R0, UR44 ;  /* 0x0000002c00007c02 */ /* 0x002fe80008000f00 */
[----:B------:R1:W2:Y:S03]  /*96c0*/  SYNCS.PHASECHK.TRANS64.TRYWAIT P0, [R0+URZ+0x40], R3 ;  /* 0x00004003000075a7 */ /* 0x0002a600080011ff */
[----:B--2---:R-:W-:Y:S05]  /*96d0*/  @!P0 NANOSLEEP.SYNCS 0x989680 ;  /* 0x009896800000895d */ /* 0x004fea0003900000 */
[----:B------:R-:W2:Y:S02]  /*96e0*/  @!P0 SYNCS.PHASECHK.TRANS64 P0, [R0+URZ+0x40], R3 ;  /* 0x00004003000085a7 */ /* 0x000ea400080010ff */
[----:B--2---:R-:W-:Y:S05]  /*96f0*/  @!P0 BRA `(.L_x_105) ;  /* 0xfffffffc00ec8947 */ /* 0x004fea000383ffff */
[----:B------:R-:W-:Y:S05]  /*9700*/  BRA `(.L_x_104) ;  /* 0xffffffd000347947 */ /* 0x000fea000383ffff */
.L_x_107:
[----:B-1----:R1:W3:Y:S02]  /*9710*/  SYNCS.PHASECHK.TRANS64.TRYWAIT P1, [R26+URZ+0xb0], R2 ;  /* 0x0000b0021a0075a7 */ /* 0x0022e400080211ff */
[----:B---3--:R-:W-:Y:S05]  /*9720*/  @!P1 NANOSLEEP.SYNCS 0x989680 ;  /* 0x009896800000995d */ /* 0x008fea0003900000 */
[----:B------:R-:W3:Y:S02]  /*9730*/  @!P1 SYNCS.PHASECHK.TRANS64 P1, [R26+URZ+0xb0], R2 ;  /* 0x0000b0021a0095a7 */ /* 0x000ee400080210ff */
[----:B---3--:R-:W-:Y:S05]  /*9740*/  @!P1 BRA `(.L_x_107) ;  /* 0xfffffffc00f09947 */ /* 0x008fea000383ffff */
[----:B------:R-:W-:Y:S05]  /*9750*/  BRA `(.L_x_106) ;  /* 0xffffffd000587947 */ /* 0x000fea000383ffff */
.L_x_116:
[----:B---3--:R3:W4:Y:S02]  /*9760*/  SYNCS.PHASECHK.TRANS64.TRYWAIT P0, [R2+URZ+0x40], R0 ;  /* 0x00004000020075a7 */ /* 0x00872400080011ff */
[----:B----4-:R-:W-:Y:S05]  /*9770*/  @!P0 NANOSLEEP.SYNCS 0x989680 ;  /* 0x009896800000895d */ /* 0x010fea0003900000 */
[----:B------:R-:W4:Y:S02]  /*9780*/  @!P0 SYNCS.PHASECHK.TRANS64 P0, [R2+URZ+0x40], R0 ;  /* 0x00004000020085a7 */ /* 0x000f2400080010ff */
[----:B----4-:R-:W-:Y:S05]  /*9790*/  @!P0 BRA `(.L_x_116) ;  /* 0xfffffffc00f08947 */ /* 0x010fea000383ffff */
[----:B------:R-:W-:Y:S05]  /*97a0*/  BRA `(.L_x_115) ;  /* 0xffffffd800447947 */ /* 0x000fea000383ffff */
.L_x_124:
[----:B---3--:R3:W4:Y:S02]  /*97b0*/  SYNCS.PHASECHK.TRANS64.TRYWAIT P0, [R2+URZ+0x40], R4 ;  /* 0x00004004020075a7 */ /* 0x00872400080011ff */
[----:B----4-:R-:W-:Y:S05]  /*97c0*/  @!P0 NANOSLEEP.SYNCS 0x989680 ;  /* 0x009896800000895d */ /* 0x010fea0003900000 */
[----:B------:R-:W4:Y:S02]  /*97d0*/  @!P0 SYNCS.PHASECHK.TRANS64 P0, [R2+URZ+0x40], R4 ;  /* 0x00004004020085a7 */ /* 0x000f2400080010ff */
[----:B----4-:R-:W-:Y:S05]  /*97e0*/  @!P0 BRA `(.L_x_124) ;  /* 0xfffffffc00f08947 */ /* 0x010fea000383ffff */
[----:B------:R-:W-:Y:S05]  /*97f0*/  BRA `(.L_x_123) ;  /* 0xffffffe000547947 */ /* 0x000fea000383ffff */
.L_x_132:
[----:B---3--:R3:W4:Y:S02]  /*9800*/  SYNCS.PHASECHK.TRANS64.TRYWAIT P0, [R3+URZ+0x40], R0 ;  /* 0x00004000030075a7 */ /* 0x00872400080011ff */
[----:B----4-:R-:W-:Y:S05]  /*9810*/  @!P0 NANOSLEEP.SYNCS 0x989680 ;  /* 0x009896800000895d */ /* 0x010fea0003900000 */
[----:B------:R-:W4:Y:S02]  /*9820*/  @!P0 SYNCS.PHASECHK.TRANS64 P0, [R3+URZ+0x40], R0 ;  /* 0x00004000030085a7 */ /* 0x000f2400080010ff */
[----:B----4-:R-:W-:Y:S05]  /*9830*/  @!P0 BRA `(.L_x_132) ;  /* 0xfffffffc00f08947 */ /* 0x010fea000383ffff */
[----:B------:R-:W-:Y:S05]  /*9840*/  BRA `(.L_x_131) ;  /* 0xffffffe800647947 */ /* 0x000fea000383ffff */
        .weak           $__internal_0_$__cuda_sm10x_tcgen05_guardrail_trap_col_being_dealloced_not_returned_by_alloc
        .type           $__internal_0_$__cuda_sm10x_tcgen05_guardrail_trap_col_being_dealloced_not_returned_by_alloc,@function
        .size           $__internal_0_$__cuda_sm10x_tcgen05_guardrail_trap_col_being_dealloced_not_returned_by_alloc,($__internal_1_$__cuda_sm10x_tcgen05_guardrail_trap_phase_invalid_during_alloc - $__internal_0_$__cuda_sm10x_tcgen05_guardrail_trap_col_being_dealloced_not_returned_by_alloc)
$__internal_0_$__cuda_sm10x_tcgen05_guardrail_trap_col_being_dealloced_not_returned_by_alloc:
[----:B------:R-:W-:Y:S05]  /*9850*/  BPT.TRAP 0x1 ;  /* 0x000000040000795c */ /* 0x000fea0000300000 */
[----:B------:R-:W-:-:S04]  /*9860*/  HFMA2 R3, -RZ, RZ, 0, 0 ;  /* 0x00000000ff037431 */ /* 0x000fc800000001ff */
[----:B------:R-:W-:Y:S05]  /*9870*/  RET.REL.NODEC R2 `(_ZN7cutlass13device_kernelINS_4gemm6kernel13GemmUniversalIN4cute5tupleIJiiiiEEENS1_10collective13CollectiveMmaINS1_35MainloopSm100TmaUmmaWarpSpecializedILi4ELi2ELi4ENS5_IJNS4_1CILi4EEESB_NSA_ILi1EEEEEEEENS5_IJNSA_ILi64EEENSA_ILi128EEESG_EEENS_6half_tENS5_IJlSC_lEEESI_SJ_NS4_8TiledMMAINS4_8MMA_AtomIJNS4_20SM100_MMA_F16BF16_SSISI_SI_fLi64ELi128ELNS4_4UMMA5MajorE0ELSO_0ELNSN_7ScaleInE0ELSP_0EEEEEENS4_6LayoutINS5_IJSC_SC_SC_EEENS5_IJNSA_ILi0EEESU_SU_EEEEENS5_IJNS4_10UnderscoreESX_SX_EEEEENS4_23SM90_TMA_LOAD_MULTICASTENS4_14ComposedLayoutINS4_7SwizzleILi3ELi4ELi3EEENS4_18smem_ptr_flag_bitsILi16EEENSS_INS5_IJNSA_ILi8EEESF_EEENS5_IJSF_SC_EEEEEEEvNS4_8identityES10_S1A_vS1B_EENS_8epilogue10collective18CollectiveEpilogueINS1D_23Sm100TmaWarpSpecializedILi4ELi2ELi16ELb1ELb0EEEJSH_NS5_IJNSS_ISF_SC_EENSS_INSA_ILi32EEESC_EEEEESI_SJ_SI_SJ_NS1D_6fusion15FusionCallbacksIS1H_NS1M_17LinearCombinationISI_fSI_fLNS_15FloatRoundStyleE2EEESH_S1L_JEEENS4_5SM1004TMEM4LOAD26SM100_TMEM_LOAD_16dp256b4xENS4_13SM90_TMA_LOADENS11_INS12_ILi2ELi4ELi3EEES15_NSS_INS5_IJS16_S1J_EEENS5_IJS1J_SC_EEEEEEENS4_17SM75_U32x4_LDSM_NENS4_14SM90_TMA_STOREES21_NS4_17SM90_U32x4_STSM_NENS4_39AutoVectorizingCopyWithAssumedAlignmentILi128EEEEEEvvEEEEvNT_6ParamsE) ;  /* 0xffffff6402e07950 */ /* 0x000fea0003c3ffff */
        .weak           $__internal_1_$__cuda_sm10x_tcgen05_guardrail_trap_phase_invalid_during_alloc
        .type           $__internal_1_$__cuda_sm10x_tcgen05_guardrail_trap_phase_invalid_during_alloc,@function
        .size           $__internal_1_$__cuda_sm10x_tcgen05_guardrail_trap_phase_invalid_during_alloc,($__internal_2_$__cuda_sm10x_tcgen05_guardrail_trap_unallocated_columns_being_dealloced - $__internal_1_$__cuda_sm10x_tcgen05_guardrail_trap_phase_invalid_during_alloc)
$__internal_1_$__cuda_sm10x_tcgen05_guardrail_trap_phase_invalid_during_alloc:
[----:B------:R-:W-:Y:S05]  /*9880*/  BPT.TRAP 0x1 ;  /* 0x000000040000795c */ /* 0x000fea0000300000 */
[----:B------:R-:W-:-:S04]  /*9890*/  MOV R5, 0x0 ;  /* 0x0000000000057802 */ /* 0x000fc80000000f00 */
[----:B------:R-:W-:Y:S05]  /*98a0*/  RET.REL.NODEC R4 `(_ZN7cutlass13device_kernelINS_4gemm6kernel13GemmUniversalIN4cute5tupleIJiiiiEEENS1_10collective13CollectiveMmaINS1_35MainloopSm100TmaUmmaWarpSpecializedILi4ELi2ELi4ENS5_IJNS4_1CILi4EEESB_NSA_ILi1EEEEEEEENS5_IJNSA_ILi64EEENSA_ILi128EEESG_EEENS_6half_tENS5_IJlSC_lEEESI_SJ_NS4_8TiledMMAINS4_8MMA_AtomIJNS4_20SM100_MMA_F16BF16_SSISI_SI_fLi64ELi128ELNS4_4UMMA5MajorE0ELSO_0ELNSN_7ScaleInE0ELSP_0EEEEEENS4_6LayoutINS5_IJSC_SC_SC_EEENS5_IJNSA_ILi0EEESU_SU_EEEEENS5_IJNS4_10UnderscoreESX_SX_EEEEENS4_23SM90_TMA_LOAD_MULTICASTENS4_14ComposedLayoutINS4_7SwizzleILi3ELi4ELi3EEENS4_18smem_ptr_flag_bitsILi16EEENSS_INS5_IJNSA_ILi8EEESF_EEENS5_IJSF_SC_EEEEEEEvNS4_8identityES10_S1A_vS1B_EENS_8epilogue10collective18CollectiveEpilogueINS1D_23Sm100TmaWarpSpecializedILi4ELi2ELi16ELb1ELb0EEEJSH_NS5_IJNSS_ISF_SC_EENSS_INSA_ILi32EEESC_EEEEESI_SJ_SI_SJ_NS1D_6fusion15FusionCallbacksIS1H_NS1M_17LinearCombinationISI_fSI_fLNS_15FloatRoundStyleE2EEESH_S1L_JEEENS4_5SM1004TMEM4LOAD26SM100_TMEM_LOAD_16dp256b4xENS4_13SM90_TMA_LOADENS11_INS12_ILi2ELi4ELi3EEES15_NSS_INS5_IJS16_S1J_EEENS5_IJS1J_SC_EEEEEEENS4_17SM75_U32x4_LDSM_NENS4_14SM90_TMA_STOREES21_NS4_17SM90_U32x4_STSM_NENS4_39AutoVectorizingCopyWithAssumedAlignmentILi128EEEEEEvvEEEEvNT_6ParamsE) ;  /* 0xffffff6404d47950 */ /* 0x000fea0003c3ffff */
        .weak           $__internal_2_$__cuda_sm10x_tcgen05_guardrail_trap_unallocated_columns_being_dealloced
        .type           $__internal_2_$__cuda_sm10x_tcgen05_guardrail_trap_unallocated_columns_being_dealloced,@function
        .size           $__internal_2_$__cuda_sm10x_tcgen05_guardrail_trap_unallocated_columns_being_dealloced,(.L_x_187 - $__internal_2_$__cuda_sm10x_tcgen05_guardrail_trap_unallocated_columns_being_dealloced)
$__internal_2_$__cuda_sm10x_tcgen05_guardrail_trap_unallocated_columns_being_dealloced:
[----:B------:R-:W-:Y:S05]  /*98b0*/  BPT.TRAP 0x1 ;  /* 0x000000040000795c */ /* 0x000fea0000300000 */
[----:B------:R-:W-:-:S04]  /*98c0*/  HFMA2 R3, -RZ, RZ, 0, 0 ;  /* 0x00000000ff037431 */ /* 0x000fc800000001ff */
[----:B------:R-:W-:Y:S05]  /*98d0*/  RET.REL.NODEC R2 `(_ZN7cutlass13device_kernelINS_4gemm6kernel13GemmUniversalIN4cute5tupleIJiiiiEEENS1_10collective13CollectiveMmaINS1_35MainloopSm100TmaUmmaWarpSpecializedILi4ELi2ELi4ENS5_IJNS4_1CILi4EEESB_NSA_ILi1EEEEEEEENS5_IJNSA_ILi64EEENSA_ILi128EEESG_EEENS_6half_tENS5_IJlSC_lEEESI_SJ_NS4_8TiledMMAINS4_8MMA_AtomIJNS4_20SM100_MMA_F16BF16_SSISI_SI_fLi64ELi128ELNS4_4UMMA5MajorE0ELSO_0ELNSN_7ScaleInE0ELSP_0EEEEEENS4_6LayoutINS5_IJSC_SC_SC_EEENS5_IJNSA_ILi0EEESU_SU_EEEEENS5_IJNS4_10UnderscoreESX_SX_EEEEENS4_23SM90_TMA_LOAD_MULTICASTENS4_14ComposedLayoutINS4_7SwizzleILi3ELi4ELi3EEENS4_18smem_ptr_flag_bitsILi16EEENSS_INS5_IJNSA_ILi8EEESF_EEENS5_IJSF_SC_EEEEEEEvNS4_8identityES10_S1A_vS1B_EENS_8epilogue10collective18CollectiveEpilogueINS1D_23Sm100TmaWarpSpecializedILi4ELi2ELi16ELb1ELb0EEEJSH_NS5_IJNSS_ISF_SC_EENSS_INSA_ILi32EEESC_EEEEESI_SJ_SI_SJ_NS1D_6fusion15FusionCallbacksIS1H_NS1M_17LinearCombinationISI_fSI_fLNS_15FloatRoundStyleE2EEESH_S1L_JEEENS4_5SM1004TMEM4LOAD26SM100_TMEM_LOAD_16dp256b4xENS4_13SM90_TMA_LOADENS11_INS12_ILi2ELi4ELi3EEES15_NSS_INS5_IJS16_S1J_EEENS5_IJS1J_SC_EEEEEEENS4_17SM75_U32x4_LDSM_NENS4_14SM90_TMA_STOREES21_NS4_17SM90_U32x4_STSM_NENS4_39AutoVectorizingCopyWithAssumedAlignmentILi128EEEEEEvvEEEEvNT_6ParamsE) ;  /* 0xffffff6402c87950 */ /* 0x000fea0003c3ffff */
.L_x_186:
[----:B------:R-:W-:-:S00]  /*98e0*/  BRA `(.L_x_186) ;  /* 0xfffffffc00fc7947 */ /* 0x000fc0000383ffff */
[----:B------:R-:W-:-:S00]  /*98f0*/  NOP ;  /* 0x0000000000007918 */ /* 0x000fc00000000000 */
        /* <DEDUP_REMOVED lines=8> */
.L_x_187:


//--------------------- .nv.global.init           --------------------------
	.section	.nv.global.init,"aw",@progbits
.nv.global.init:
	.type		$str$27,@object
	.size		$str$27,($str$28 - $str$27)
$str$27:
        /*0000*/ 	.byte	0x28, 0x61, 0x64, 0x64, 0x72, 0x65, 0x73, 0x73, 0x20, 0x26, 0x20, 0x6d, 0x61, 0x73, 0x6b, 0x29
        /*0010*/ 	.byte	0x20, 0x3d, 0x3d, 0x20, 0x30, 0x00
	.type		$str$28,@object
	.size		$str$28,($str$26 - $str$28)
$str$28:
        /*0016*/ 	.byte	0x2f, 0x74, 0x6d, 0x70, 0x2f, 0x63, 0x75, 0x74, 0x6c, 0x61, 0x73, 0x73, 0x5f, 0x73, 0x77, 0x65
        /*0026*/ 	.byte	0x65, 0x70, 0x5f, 0x73, 0x72, 0x63, 0x2f, 0x69, 0x6e, 0x63, 0x6c, 0x75, 0x64, 0x65, 0x2f, 0x63
        /*0036*/ 	.byte	0x75, 0x74, 0x65, 0x2f, 0x70, 0x6f, 0x69, 0x6e, 0x74, 0x65, 0x72, 0x5f, 0x66, 0x6c, 0x61, 0x67
        /*0046*/ 	.byte	0x67, 0x65, 0x64, 0x2e, 0x68, 0x70, 0x70, 0x00
	.type		$str$26,@object
	.size		$str$26,($str$25 - $str$26)
$str$26:
        /*004e*/ 	.byte	0x2f, 0x74, 0x6d, 0x70, 0x2f, 0x63, 0x75, 0x74, 0x6c, 0x61, 0x73, 0x73, 0x5f, 0x73, 0x77, 0x65
        /*005e*/ 	.byte	0x65, 0x70, 0x5f, 0x73, 0x72, 0x63, 0x2f, 0x69, 0x6e, 0x63, 0x6c, 0x75, 0x64, 0x65, 0x2f, 0x63
        /*006e*/ 	.byte	0x75, 0x74, 0x65, 0x2f, 0x61, 0x74, 0x6f, 0x6d, 0x2f, 0x63, 0x6f, 0x70, 0x79, 0x5f, 0x74, 0x72
        /*007e*/ 	.byte	0x61, 0x69, 0x74, 0x73, 0x5f, 0x73, 0x6d, 0x31, 0x30, 0x30, 0x2e, 0x68, 0x70, 0x70, 0x00
	.type		$str$25,@object
	.size		$str$25,(__unnamed_1 - $str$25)
$str$25:
        /*008d*/ 	.byte	0x28, 0x28, 0x75, 0x69, 0x6e, 0x74, 0x33, 0x32, 0x5f, 0x74, 0x28, 0x74, 0x68, 0x72, 0x65, 0x61
        /*009d*/ 	.byte	0x64, 0x49, 0x64, 0x78, 0x2e, 0x78, 0x29, 0x20, 0x2f, 0x20, 0x33, 0x32, 0x29, 0x20, 0x25, 0x20
        /*00ad*/ 	.byte	0x34, 0x29, 0x20, 0x3d, 0x3d, 0x20, 0x28, 0x28, 0x28, 0x74, 0x6d, 0x65, 0x6d, 0x5f, 0x61, 0x64
        /*00bd*/ 	.byte	0x64, 0x72, 0x20, 0x3e, 0x3e, 0x20, 0x31, 0x36, 0x29, 0x20, 0x2f, 0x20, 0x33, 0x32, 0x29, 0x20
        /*00cd*/ 	.byte	0x25, 0x20, 0x34, 0x29, 0x00
	.type		__unnamed_1,@object
	.size		__unnamed_1,(__unnamed_2 - __unnamed_1)
__unnamed_1:
        /*00d2*/ 	.byte	0x61, 0x75, 0x74, 0x6f, 0x20, 0x63, 0x75, 0x74, 0x65, 0x3a, 0x3a, 0x61, 0x73, 0x5f, 0x70, 0x6f
        /* <DEDUP_REMOVED lines=24> */
        /*0262*/ 	.byte	0x3e, 0x3e, 0x3e, 0x5d, 0x00
	.type		__unnamed_2,@object
	.size		__unnamed_2,(.L_2 - __unnamed_2)
__unnamed_2:
        /* <DEDUP_REMOVED lines=46> */
.L_2:


//--------------------- .nv.shared._ZN7cutlass13device_kernelINS_4gemm6kernel13GemmUniversalIN4cute5tupleIJiiiiEEENS1_10collective13CollectiveMmaINS1_35MainloopSm100TmaUmmaWarpSpecializedILi4ELi2ELi4ENS5_IJNS4_1CILi4EEESB_NSA_ILi1EEEEEEEENS5_IJNSA_ILi64EEENSA_ILi128EEESG_EEENS_6half_tENS5_IJlSC_lEEESI_SJ_NS4_8TiledMMAINS4_8MMA_AtomIJNS4_20SM100_MMA_F16BF16_SSISI_SI_fLi64ELi128ELNS4_4UMMA5MajorE0ELSO_0ELNSN_7ScaleInE0ELSP_0EEEEEENS4_6LayoutINS5_IJSC_SC_SC_EEENS5_IJNSA_ILi0EEESU_SU_EEEEENS5_IJNS4_10UnderscoreESX_SX_EEEEENS4_23SM90_TMA_LOAD_MULTICASTENS4_14ComposedLayoutINS4_7SwizzleILi3ELi4ELi3EEENS4_18smem_ptr_flag_bitsILi16EEENSS_INS5_IJNSA_ILi8EEESF_EEENS5_IJSF_SC_EEEEEEEvNS4_8identityES10_S1A_vS1B_EENS_8epilogue10collective18CollectiveEpilogueINS1D_23Sm100TmaWarpSpecializedILi4ELi2ELi16ELb1ELb0EEEJSH_NS5_IJNSS_ISF_SC_EENSS_INSA_ILi32EEESC_EEEEESI_SJ_SI_SJ_NS1D_6fusion15FusionCallbacksIS1H_NS1M_17LinearCombinationISI_fSI_fLNS_15FloatRoundStyleE2EEESH_S1L_JEEENS4_5SM1004TMEM4LOAD26SM100_TMEM_LOAD_16dp256b4xENS4_13SM90_TMA_LOADENS11_INS12_ILi2ELi4ELi3EEES15_NSS_INS5_IJS16_S1J_EEENS5_IJS1J_SC_EEEEEEENS4_17SM75_U32x4_LDSM_NENS4_14SM90_TMA_STOREES21_NS4_17SM90_U32x4_STSM_NENS4_39AutoVectorizingCopyWithAssumedAlignmentILi128EEEEEEvvEEEEvNT_6ParamsE --------------------------
	.section	.nv.shared._ZN7cutlass13device_kernelINS_4gemm6kernel13GemmUniversalIN4cute5tupleIJiiiiEEENS1_10collective13CollectiveMmaINS1_35MainloopSm100TmaUmmaWarpSpecializedILi4ELi2ELi4ENS5_IJNS4_1CILi4EEESB_NSA_ILi1EEEEEEEENS5_IJNSA_ILi64EEENSA_ILi128EEESG_EEENS_6half_tENS5_IJlSC_lEEESI_SJ_NS4_8TiledMMAINS4_8MMA_AtomIJNS4_20SM100_MMA_F16BF16_SSISI_SI_fLi64ELi128ELNS4_4UMMA5MajorE0ELSO_0ELNSN_7ScaleInE0ELSP_0EEEEEENS4_6LayoutINS5_IJSC_SC_SC_EEENS5_IJNSA_ILi0EEESU_SU_EEEEENS5_IJNS4_10UnderscoreESX_SX_EEEEENS4_23SM90_TMA_LOAD_MULTICASTENS4_14ComposedLayoutINS4_7SwizzleILi3ELi4ELi3EEENS4_18smem_ptr_flag_bitsILi16EEENSS_INS5_IJNSA_ILi8EEESF_EEENS5_IJSF_SC_EEEEEEEvNS4_8identityES10_S1A_vS1B_EENS_8epilogue10collective18CollectiveEpilogueINS1D_23Sm100TmaWarpSpecializedILi4ELi2ELi16ELb1ELb0EEEJSH_NS5_IJNSS_ISF_SC_EENSS_INSA_ILi32EEESC_EEEEESI_SJ_SI_SJ_NS1D_6fusion15FusionCallbacksIS1H_NS1M_17LinearCombinationISI_fSI_fLNS_15FloatRoundStyleE2EEESH_S1L_JEEENS4_5SM1004TMEM4LOAD26SM100_TMEM_LOAD_16dp256b4xENS4_13SM90_TMA_LOADENS11_INS12_ILi2ELi4ELi3EEES15_NSS_INS5_IJS16_S1J_EEENS5_IJS1J_SC_EEEEEEENS4_17SM75_U32x4_LDSM_NENS4_14SM90_TMA_STOREES21_NS4_17SM90_U32x4_STSM_NENS4_39AutoVectorizingCopyWithAssumedAlignmentILi128EEEEEEvvEEEEvNT_6ParamsE,"aw",@nobits
	.sectionflags	@""
	.align	16
	.zero		1024


//--------------------- .nv.shared.reserved.0     --------------------------
	.section	.nv.shared.reserved.0,"aw",@nobits
	.weak		__nv_reservedSMEM_offset_0_alias
	.size		__nv_reservedSMEM_offset_0_alias, 0, 64
	.other		__nv_reservedSMEM_offset_0_alias,@"STO_CUDA_RESERVED_SHARED STV_DEFAULT"
__nv_reservedSMEM_offset_0_alias:
	.zero		0
.nv.shared.reserved.0:
	.zero		64
	.weak		__nv_reservedSMEM_tcgen05_partition
	.type		__nv_reservedSMEM_tcgen05_partition,@object
	.size		__nv_reservedSMEM_tcgen05_partition,(.L_0 - __nv_reservedSMEM_tcgen05_partition)
__nv_reservedSMEM_tcgen05_partition:
	.zero		32
.L_0:


//--------------------- .nv.global                --------------------------
	.section	.nv.global,"aw",@nobits
.nv.global:
	.type		_ZN40_INTERNAL_07c87498_4_k_cu_7d125ff9_300994cute1_E,@object
	.size		_ZN40_INTERNAL_07c87498_4_k_cu_7d125ff9_300994cute1_E,(_ZN40_INTERNAL_07c87498_4_k_cu_7d125ff9_300994cuda3std3__45__cpo6cbeginE - _ZN40_INTERNAL_07c87498_4_k_cu_7d125ff9_300994cute1_E)
_ZN40_INTERNAL_07c87498_4_k_cu_7d125ff9_300994cute1_E:
	.zero		1
	.type		_ZN40_INTERNAL_07c87498_4_k_cu_7d125ff9_300994cuda3std3__45__cpo6cbeginE,@object
	.size		_ZN40_INTERNAL_07c87498_4_k_cu_7d125ff9_300994cuda3std3__45__cpo6cbeginE,(_ZN40_INTERNAL_07c87498_4_k_cu_7d125ff9_300994cuda3std3__48in_placeE - _ZN40_INTERNAL_07c87498_4_k_cu_7d125ff9_300994cuda3std3__45__cpo6cbeginE)
_ZN40_INTERNAL_07c87498_4_k_cu_7d125ff9_300994cuda3std3__45__cpo6cbeginE:
	.zero		1
	.type		_ZN40_INTERNAL_07c87498_4_k_cu_7d125ff9_300994cuda3std3__48in_placeE,@object
	.size		_ZN40_INTERNAL_07c87498_4_k_cu_7d125ff9_300994cuda3std3__48in_placeE,(_ZN40_INTERNAL_07c87498_4_k_cu_7d125ff9_300994cuda3std6ranges3__45__cpo9iter_moveE - _ZN40_INTERNAL_07c87498_4_k_cu_7d125ff9_300994cuda3std3__48in_placeE)
_ZN40_INTERNAL_07c87498_4_k_cu_7d125ff9_300994cuda3std3__48in_placeE:
	.zero		1
	.type		_ZN40_INTERNAL_07c87498_4_k_cu_7d125ff9_300994cuda3std6ranges3__45__cpo9iter_moveE,@object
	.size		_ZN40_INTERNAL_07c87498_4_k_cu_7d125ff9_300994cuda3std6ranges3__45__cpo9iter_moveE,(_ZN40_INTERNAL_07c87498_4_k_cu_7d125ff9_300994cuda3std3__45__cpo5beginE - _ZN40_INTERNAL_07c87498_4_k_cu_7d125ff9_300994cuda3std6ranges3__45__cpo9iter_moveE)
_ZN40_INTERNAL_07c87498_4_k_cu_7d125ff9_300994cuda3std6ranges3__45__cpo9iter_moveE:
	.zero		1
	.type		_ZN40_INTERNAL_07c87498_4_k_cu_7d125ff9_300994cuda3std3__45__cpo5beginE,@object
	.size		_ZN40_INTERNAL_07c87498_4_k_cu_7d125ff9_300994cuda3std3__45__cpo5beginE,(_ZN40_INTERNAL_07c87498_4_k_cu_7d125ff9_300994cuda3std3__442_GLOBAL__N__07c87498_4_k_cu_7d125ff9_300996ignoreE - _ZN40_INTERNAL_07c87498_4_k_cu_7d125ff9_300994cuda3std3__45__cpo5beginE)
_ZN40_INTERNAL_07c87498_4_k_cu_7d125ff9_300994cuda3std3__45__cpo5beginE:
	.zero		1
	.type		_ZN40_INTERNAL_07c87498_4_k_cu_7d125ff9_300994cuda3std3__442_GLOBAL__N__07c87498_4_k_cu_7d125ff9_300996ignoreE,@object
	.size		_ZN40_INTERNAL_07c87498_4_k_cu_7d125ff9_300994cuda3std3__442_GLOBAL__N__07c87498_4_k_cu_7d125ff9_300996ignoreE,(_ZN40_INTERNAL_07c87498_4_k_cu_7d125ff9_300994cute7productE - _ZN40_INTERNAL_07c87498_4_k_cu_7d125ff9_300994cuda3std3__442_GLOBAL__N__07c87498_4_k_cu_7d125ff9_300996ignoreE)
_ZN40_INTERNAL_07c87498_4_k_cu_7d125ff9_300994cuda3std3__442_GLOBAL__N__07c87498_4_k_cu_7d125ff9_300996ignoreE:
	.zero		1
	.type		_ZN40_INTERNAL_07c87498_4_k_cu_7d125ff9_300994cute7productE,@object
	.size		_ZN40_INTERNAL_07c87498_4_k_cu_7d125ff9_300994cute7productE,(_ZN40_INTERNAL_07c87498_4_k_cu_7d125ff9_300994cuda3std3__45__cpo3endE - _ZN40_INTERNAL_07c87498_4_k_cu_7d125ff9_300994cute7productE)
_ZN40_INTERNAL_07c87498_4_k_cu_7d125ff9_300994cute7productE:
	.zero		1
	.type		_ZN40_INTERNAL_07c87498_4_k_cu_7d125ff9_300994cuda3std3__45__cpo3endE,@object
	.size		_ZN40_INTERNAL_07c87498_4_k_cu_7d125ff9_300994cuda3std3__45__cpo3endE,(_ZN40_INTERNAL_07c87498_4_k_cu_7d125ff9_300994cuda3std3__419piecewise_constructE - _ZN40_INTERNAL_07c87498_4_k_cu_7d125ff9_300994cuda3std3__45__cpo3endE)
_ZN40_INTERNAL_07c87498_4_k_cu_7d125ff9_300994cuda3std3__45__cpo3endE:
	.zero		1
	.type		_ZN40_INTERNAL_07c87498_4_k_cu_7d125ff9_300994cuda3std3__419piecewise_constructE,@object
	.size		_ZN40_INTERNAL_07c87498_4_k_cu_7d125ff9_300994cuda3std3__419piecewise_constructE,(_ZN40_INTERNAL_07c87498_4_k_cu_7d125ff9_300994cuda3std3__45__cpo4cendE - _ZN40_INTERNAL_07c87498_4_k_cu_7d125ff9_300994cuda3std3__419piecewise_constructE)
_ZN40_INTERNAL_07c87498_4_k_cu_7d125ff9_300994cuda3std3__419piecewise_constructE:
	.zero		1
	.type		_ZN40_INTERNAL_07c87498_4_k_cu_7d125ff9_300994cuda3std3__45__cpo4cendE,@object
	.size		_ZN40_INTERNAL_07c87498_4_k_cu_7d125ff9_300994cuda3std3__45__cpo4cendE,(_ZN40_INTERNAL_07c87498_4_k_cu_7d125ff9_300994cuda3std6ranges3__45__cpo4swapE - _ZN40_INTERNAL_07c87498_4_k_cu_7d125ff9_300994cuda3std3__45__cpo4cendE)
_ZN40_INTERNAL_07c87498_4_k_cu_7d125ff9_300994cuda3std3__45__cpo4cendE:
	.zero		1
	.type		_ZN40_INTERNAL_07c87498_4_k_cu_7d125ff9_300994cuda3std6ranges3__45__cpo4swapE,@object
	.size		_ZN40_INTERNAL_07c87498_4_k_cu_7d125ff9_300994cuda3std6ranges3__45__cpo4swapE,(.L_10 - _ZN40_INTERNAL_07c87498_4_k_cu_7d125ff9_300994cuda3std6ranges3__45__cpo4swapE)
_ZN40_INTERNAL_07c87498_4_k_cu_7d125ff9_300994cuda3std6ranges3__45__cpo4swapE:
	.zero		1
.L_10:


//--------------------- .nv.constant0._ZN7cutlass13device_kernelINS_4gemm6kernel13GemmUniversalIN4cute5tupleIJiiiiEEENS1_10collective13CollectiveMmaINS1_35MainloopSm100TmaUmmaWarpSpecializedILi4ELi2ELi4ENS5_IJNS4_1CILi4EEESB_NSA_ILi1EEEEEEEENS5_IJNSA_ILi64EEENSA_ILi128EEESG_EEENS_6half_tENS5_IJlSC_lEEESI_SJ_NS4_8TiledMMAINS4_8MMA_AtomIJNS4_20SM100_MMA_F16BF16_SSISI_SI_fLi64ELi128ELNS4_4UMMA5MajorE0ELSO_0ELNSN_7ScaleInE0ELSP_0EEEEEENS4_6LayoutINS5_IJSC_SC_SC_EEENS5_IJNSA_ILi0EEESU_SU_EEEEENS5_IJNS4_10UnderscoreESX_SX_EEEEENS4_23SM90_TMA_LOAD_MULTICASTENS4_14ComposedLayoutINS4_7SwizzleILi3ELi4ELi3EEENS4_18smem_ptr_flag_bitsILi16EEENSS_INS5_IJNSA_ILi8EEESF_EEENS5_IJSF_SC_EEEEEEEvNS4_8identityES10_S1A_vS1B_EENS_8epilogue10collective18CollectiveEpilogueINS1D_23Sm100TmaWarpSpecializedILi4ELi2ELi16ELb1ELb0EEEJSH_NS5_IJNSS_ISF_SC_EENSS_INSA_ILi32EEESC_EEEEESI_SJ_SI_SJ_NS1D_6fusion15FusionCallbacksIS1H_NS1M_17LinearCombinationISI_fSI_fLNS_15FloatRoundStyleE2EEESH_S1L_JEEENS4_5SM1004TMEM4LOAD26SM100_TMEM_LOAD_16dp256b4xENS4_13SM90_TMA_LOADENS11_INS12_ILi2ELi4ELi3EEES15_NSS_INS5_IJS16_S1J_EEENS5_IJS1J_SC_EEEEEEENS4_17SM75_U32x4_LDSM_NENS4_14SM90_TMA_STOREES21_NS4_17SM90_U32x4_STSM_NENS4_39AutoVectorizingCopyWithAssumedAlignmentILi128EEEEEEvvEEEEvNT_6ParamsE --------------------------
	.section	.nv.constant0._ZN7cutlass13device_kernelINS_4gemm6kernel13GemmUniversalIN4cute5tupleIJiiiiEEENS1_10collective13CollectiveMmaINS1_35MainloopSm100TmaUmmaWarpSpecializedILi4ELi2ELi4ENS5_IJNS4_1CILi4EEESB_NSA_ILi1EEEEEEEENS5_IJNSA_ILi64EEENSA_ILi128EEESG_EEENS_6half_tENS5_IJlSC_lEEESI_SJ_NS4_8TiledMMAINS4_8MMA_AtomIJNS4_20SM100_MMA_F16BF16_SSISI_SI_fLi64ELi128ELNS4_4UMMA5MajorE0ELSO_0ELNSN_7ScaleInE0ELSP_0EEEEEENS4_6LayoutINS5_IJSC_SC_SC_EEENS5_IJNSA_ILi0EEESU_SU_EEEEENS5_IJNS4_10UnderscoreESX_SX_EEEEENS4_23SM90_TMA_LOAD_MULTICASTENS4_14ComposedLayoutINS4_7SwizzleILi3ELi4ELi3EEENS4_18smem_ptr_flag_bitsILi16EEENSS_INS5_IJNSA_ILi8EEESF_EEENS5_IJSF_SC_EEEEEEEvNS4_8identityES10_S1A_vS1B_EENS_8epilogue10collective18CollectiveEpilogueINS1D_23Sm100TmaWarpSpecializedILi4ELi2ELi16ELb1ELb0EEEJSH_NS5_IJNSS_ISF_SC_EENSS_INSA_ILi32EEESC_EEEEESI_SJ_SI_SJ_NS1D_6fusion15FusionCallbacksIS1H_NS1M_17LinearCombinationISI_fSI_fLNS_15FloatRoundStyleE2EEESH_S1L_JEEENS4_5SM1004TMEM4LOAD26SM100_TMEM_LOAD_16dp256b4xENS4_13SM90_TMA_LOADENS11_INS12_ILi2ELi4ELi3EEES15_NSS_INS5_IJS16_S1J_EEENS5_IJS1J_SC_EEEEEEENS4_17SM75_U32x4_LDSM_NENS4_14SM90_TMA_STOREES21_NS4_17SM90_U32x4_STSM_NENS4_39AutoVectorizingCopyWithAssumedAlignmentILi128EEEEEEvvEEEEvNT_6ParamsE,"a",@progbits
	.sectionflags	@""
	.align	4
.nv.constant0._ZN7cutlass13device_kernelINS_4gemm6kernel13GemmUniversalIN4cute5tupleIJiiiiEEENS1_10collective13CollectiveMmaINS1_35MainloopSm100TmaUmmaWarpSpecializedILi4ELi2ELi4ENS5_IJNS4_1CILi4EEESB_NSA_ILi1EEEEEEEENS5_IJNSA_ILi64EEENSA_ILi128EEESG_EEENS_6half_tENS5_IJlSC_lEEESI_SJ_NS4_8TiledMMAINS4_8MMA_AtomIJNS4_20SM100_MMA_F16BF16_SSISI_SI_fLi64ELi128ELNS4_4UMMA5MajorE0ELSO_0ELNSN_7ScaleInE0ELSP_0EEEEEENS4_6LayoutINS5_IJSC_SC_SC_EEENS5_IJNSA_ILi0EEESU_SU_EEEEENS5_IJNS4_10UnderscoreESX_SX_EEEEENS4_23SM90_TMA_LOAD_MULTICASTENS4_14ComposedLayoutINS4_7SwizzleILi3ELi4ELi3EEENS4_18smem_ptr_flag_bitsILi16EEENSS_INS5_IJNSA_ILi8EEESF_EEENS5_IJSF_SC_EEEEEEEvNS4_8identityES10_S1A_vS1B_EENS_8epilogue10collective18CollectiveEpilogueINS1D_23Sm100TmaWarpSpecializedILi4ELi2ELi16ELb1ELb0EEEJSH_NS5_IJNSS_ISF_SC_EENSS_INSA_ILi32EEESC_EEEEESI_SJ_SI_SJ_NS1D_6fusion15FusionCallbacksIS1H_NS1M_17LinearCombinationISI_fSI_fLNS_15FloatRoundStyleE2EEESH_S1L_JEEENS4_5SM1004TMEM4LOAD26SM100_TMEM_LOAD_16dp256b4xENS4_13SM90_TMA_LOADENS11_INS12_ILi2ELi4ELi3EEES15_NSS_INS5_IJS16_S1J_EEENS5_IJS1J_SC_EEEEEEENS4_17SM75_U32x4_LDSM_NENS4_14SM90_TMA_STOREES21_NS4_17SM90_U32x4_STSM_NENS4_39AutoVectorizingCopyWithAssumedAlignmentILi128EEEEEEvvEEEEvNT_6ParamsE:
	.zero		2944


//--------------------- SYMBOLS --------------------------

	.type		.nv.reservedSmem.offset0,@object
	.size		.nv.reservedSmem.offset0,0x4
	.type		.nv.reservedSmem.cap,@object
	.size		.nv.reservedSmem.cap,0x4
	.type		__assertfail,@function
